	.target	sm_90a

	.elftype	@"ET_EXEC"


//--------------------- .note.nv.tkinfo           --------------------------
	.section	.note.nv.tkinfo,"",@"SHT_NOTE"
	.sectionflags	@"SHF_NOTE_NV_TKINFO"
	.tkinfo
        /*0018*/ 	.word	0x00000002
        /*0030*/ 	.string	""
        /*0030*/ 	.string	"ptxas"
        /*0030*/ 	.string	"Cuda compilation tools, release 13.0, V13.0.88"
        /*0030*/ 	.string	"Build cuda_13.0.r13.0/compiler.36424714_0"
        /*0030*/ 	.string	"-arch sm_90a -m 64 "



//--------------------- .note.nv.cuinfo           --------------------------
	.section	.note.nv.cuinfo,"",@"SHT_NOTE"
	.sectionflags	@"SHF_NOTE_NV_CUINFO"
        /*0018*/ 	.short	0x0002
        /*001a*/ 	.short	0x005a
        /*001c*/ 	.short	0x0082
	.zero		2


//--------------------- .nv.info                  --------------------------
	.section	.nv.info,"",@"SHT_CUDA_INFO"
	.align	4


	//----- nvinfo : EIATTR_REGCOUNT
	.align		4
        /*0000*/ 	.byte	0x04, 0x2f
        /*0002*/ 	.short	(.L_12 - .L_11)
	.align		4
.L_11:
        /*0004*/ 	.word	index@(_ZN7cutlass13device_kernelINS_4gemm6kernel13GemmUniversalIN4cute5tupleIJiiiiEEENS1_10collective13CollectiveMmaINS1_40MainloopSm90TmaGmmaWarpSpecializedSparseILi5ENS5_IJNS4_1CILi1EEESB_SB_EEENS1_35KernelTmaWarpSpecializedCooperativeEEENS5_IJNSA_ILi128EEENSA_ILi256EEENSA_ILi64EEEEEENS_6half_tENS5_IJNS4_6LayoutINS5_IJiNS5_IJNSA_ILi2EEEiEEEiEEENS5_IJlNS5_IJSB_SL_EEElEEEEENSK_INS5_IJNS5_IJNS5_IJNSA_ILi8EEESL_NSA_ILi4EEEEEEiEEENS5_IJNS5_IJNSA_ILi16EEESL_SL_EEEiEEEiEEENS5_IJNS5_IJNS5_IJSH_SV_NSA_ILi1024EEEEEENSA_ILi4096EEEEEENS5_IJNS5_IJSB_NSA_ILi512EEENSA_ILi32EEEEEElEEElEEEEEEEESJ_NS5_IJlSB_lEEENS4_8TiledMMAINS4_8MMA_AtomIJNS4_4SM904GMMA6SPARSE27GMMA_64x256x32_F32F16F16_SSILNS1E_5MajorE0ELS1H_0ELNS1E_7ScaleInE1ELS1I_1ELNS1E_9SparseSelE0EEEEEENSK_INS5_IJSL_SB_SB_EEENS5_IJSB_NSA_ILi0EEES1N_EEEEENS5_IJNS4_10UnderscoreES1Q_S1Q_EEEEENS4_13SM90_TMA_LOADENS4_14ComposedLayoutINS4_7SwizzleILi2ELi4ELi3EEENS4_25smem_sparse_ptr_flag_bitsILi2ELi16EEENSK_INS5_IJNS5_IJSB_SR_EEENS5_IJSL_S14_EEEEEENS5_IJNS5_IJS1N_SH_EEESO_EEEEEEEvNS4_8identityES1T_NS1U_INS1V_ILi3ELi4ELi3EEENS4_18smem_ptr_flag_bitsILi16EEENSK_INS5_IJSR_SH_EEENS5_IJSH_SB_EEEEEEEvS26_EENS_8epilogue10collective6detail29Sm90TmaWarpSpecializedAdapterINS2G_15DefaultEpilogueIfNS5_IJSB_llEEES2K_NS2F_6thread17LinearCombinationIfLi1EffLNS2L_9ScaleType4KindE0ELNS_15FloatRoundStyleE2EfEENS1_15EpilogueDefaultEEEEEvvEEEEvNT_6ParamsE)
        /*0008*/ 	.word	0x000000a8


	//----- nvinfo : EIATTR_FRAME_SIZE
	.align		4
.L_12:
        /*000c*/ 	.byte	0x04, 0x11
        /*000e*/ 	.short	(.L_14 - .L_13)
	.align		4
.L_13:
        /*0010*/ 	.word	index@(_ZN7cutlass13device_kernelINS_4gemm6kernel13GemmUniversalIN4cute5tupleIJiiiiEEENS1_10collective13CollectiveMmaINS1_40MainloopSm90TmaGmmaWarpSpecializedSparseILi5ENS5_IJNS4_1CILi1EEESB_SB_EEENS1_35KernelTmaWarpSpecializedCooperativeEEENS5_IJNSA_ILi128EEENSA_ILi256EEENSA_ILi64EEEEEENS_6half_tENS5_IJNS4_6LayoutINS5_IJiNS5_IJNSA_ILi2EEEiEEEiEEENS5_IJlNS5_IJSB_SL_EEElEEEEENSK_INS5_IJNS5_IJNS5_IJNSA_ILi8EEESL_NSA_ILi4EEEEEEiEEENS5_IJNS5_IJNSA_ILi16EEESL_SL_EEEiEEEiEEENS5_IJNS5_IJNS5_IJSH_SV_NSA_ILi1024EEEEEENSA_ILi4096EEEEEENS5_IJNS5_IJSB_NSA_ILi512EEENSA_ILi32EEEEEElEEElEEEEEEEESJ_NS5_IJlSB_lEEENS4_8TiledMMAINS4_8MMA_AtomIJNS4_4SM904GMMA6SPARSE27GMMA_64x256x32_F32F16F16_SSILNS1E_5MajorE0ELS1H_0ELNS1E_7ScaleInE1ELS1I_1ELNS1E_9SparseSelE0EEEEEENSK_INS5_IJSL_SB_SB_EEENS5_IJSB_NSA_ILi0EEES1N_EEEEENS5_IJNS4_10UnderscoreES1Q_S1Q_EEEEENS4_13SM90_TMA_LOADENS4_14ComposedLayoutINS4_7SwizzleILi2ELi4ELi3EEENS4_25smem_sparse_ptr_flag_bitsILi2ELi16EEENSK_INS5_IJNS5_IJSB_SR_EEENS5_IJSL_S14_EEEEEENS5_IJNS5_IJS1N_SH_EEESO_EEEEEEEvNS4_8identityES1T_NS1U_INS1V_ILi3ELi4ELi3EEENS4_18smem_ptr_flag_bitsILi16EEENSK_INS5_IJSR_SH_EEENS5_IJSH_SB_EEEEEEEvS26_EENS_8epilogue10collective6detail29Sm90TmaWarpSpecializedAdapterINS2G_15DefaultEpilogueIfNS5_IJSB_llEEES2K_NS2F_6thread17LinearCombinationIfLi1EffLNS2L_9ScaleType4KindE0ELNS_15FloatRoundStyleE2EfEENS1_15EpilogueDefaultEEEEEvvEEEEvNT_6ParamsE)
        /*0014*/ 	.word	0x00000000


	//----- nvinfo : EIATTR_MIN_STACK_SIZE
	.align		4
.L_14:
        /*0018*/ 	.byte	0x04, 0x12
        /*001a*/ 	.short	(.L_16 - .L_15)
	.align		4
.L_15:
        /*001c*/ 	.word	index@(_ZN7cutlass13device_kernelINS_4gemm6kernel13GemmUniversalIN4cute5tupleIJiiiiEEENS1_10collective13CollectiveMmaINS1_40MainloopSm90TmaGmmaWarpSpecializedSparseILi5ENS5_IJNS4_1CILi1EEESB_SB_EEENS1_35KernelTmaWarpSpecializedCooperativeEEENS5_IJNSA_ILi128EEENSA_ILi256EEENSA_ILi64EEEEEENS_6half_tENS5_IJNS4_6LayoutINS5_IJiNS5_IJNSA_ILi2EEEiEEEiEEENS5_IJlNS5_IJSB_SL_EEElEEEEENSK_INS5_IJNS5_IJNS5_IJNSA_ILi8EEESL_NSA_ILi4EEEEEEiEEENS5_IJNS5_IJNSA_ILi16EEESL_SL_EEEiEEEiEEENS5_IJNS5_IJNS5_IJSH_SV_NSA_ILi1024EEEEEENSA_ILi4096EEEEEENS5_IJNS5_IJSB_NSA_ILi512EEENSA_ILi32EEEEEElEEElEEEEEEEESJ_NS5_IJlSB_lEEENS4_8TiledMMAINS4_8MMA_AtomIJNS4_4SM904GMMA6SPARSE27GMMA_64x256x32_F32F16F16_SSILNS1E_5MajorE0ELS1H_0ELNS1E_7ScaleInE1ELS1I_1ELNS1E_9SparseSelE0EEEEEENSK_INS5_IJSL_SB_SB_EEENS5_IJSB_NSA_ILi0EEES1N_EEEEENS5_IJNS4_10UnderscoreES1Q_S1Q_EEEEENS4_13SM90_TMA_LOADENS4_14ComposedLayoutINS4_7SwizzleILi2ELi4ELi3EEENS4_25smem_sparse_ptr_flag_bitsILi2ELi16EEENSK_INS5_IJNS5_IJSB_SR_EEENS5_IJSL_S14_EEEEEENS5_IJNS5_IJS1N_SH_EEESO_EEEEEEEvNS4_8identityES1T_NS1U_INS1V_ILi3ELi4ELi3EEENS4_18smem_ptr_flag_bitsILi16EEENSK_INS5_IJSR_SH_EEENS5_IJSH_SB_EEEEEEEvS26_EENS_8epilogue10collective6detail29Sm90TmaWarpSpecializedAdapterINS2G_15DefaultEpilogueIfNS5_IJSB_llEEES2K_NS2F_6thread17LinearCombinationIfLi1EffLNS2L_9ScaleType4KindE0ELNS_15FloatRoundStyleE2EfEENS1_15EpilogueDefaultEEEEEvvEEEEvNT_6ParamsE)
        /*0020*/ 	.word	0x00000000
.L_16:


//--------------------- .nv.compat                --------------------------
	.section	.nv.compat,"",@"SHT_CUDA_COMPAT_INFO"
	.align	4
        /*0000*/ 	.byte	0x02, 0x09, 0x01, 0x00, 0x02, 0x02, 0x04, 0x00, 0x02, 0x05, 0x05, 0x00, 0x03, 0x07, 0x01, 0x01
        /*0010*/ 	.byte	0x02, 0x03, 0x01, 0x00, 0x02, 0x06, 0x01, 0x00, 0x04, 0x0b, 0x08, 0x00, 0x00, 0x00, 0x00, 0x00
        /*0020*/ 	.byte	0x00, 0x00, 0x00, 0x00


//--------------------- .nv.info._ZN7cutlass13device_kernelINS_4gemm6kernel13GemmUniversalIN4cute5tupleIJiiiiEEENS1_10collective13CollectiveMmaINS1_40MainloopSm90TmaGmmaWarpSpecializedSparseILi5ENS5_IJNS4_1CILi1EEESB_SB_EEENS1_35KernelTmaWarpSpecializedCooperativeEEENS5_IJNSA_ILi128EEENSA_ILi256EEENSA_ILi64EEEEEENS_6half_tENS5_IJNS4_6LayoutINS5_IJiNS5_IJNSA_ILi2EEEiEEEiEEENS5_IJlNS5_IJSB_SL_EEElEEEEENSK_INS5_IJNS5_IJNS5_IJNSA_ILi8EEESL_NSA_ILi4EEEEEEiEEENS5_IJNS5_IJNSA_ILi16EEESL_SL_EEEiEEEiEEENS5_IJNS5_IJNS5_IJSH_SV_NSA_ILi1024EEEEEENSA_ILi4096EEEEEENS5_IJNS5_IJSB_NSA_ILi512EEENSA_ILi32EEEEEElEEElEEEEEEEESJ_NS5_IJlSB_lEEENS4_8TiledMMAINS4_8MMA_AtomIJNS4_4SM904GMMA6SPARSE27GMMA_64x256x32_F32F16F16_SSILNS1E_5MajorE0ELS1H_0ELNS1E_7ScaleInE1ELS1I_1ELNS1E_9SparseSelE0EEEEEENSK_INS5_IJSL_SB_SB_EEENS5_IJSB_NSA_ILi0EEES1N_EEEEENS5_IJNS4_10UnderscoreES1Q_S1Q_EEEEENS4_13SM90_TMA_LOADENS4_14ComposedLayoutINS4_7SwizzleILi2ELi4ELi3EEENS4_25smem_sparse_ptr_flag_bitsILi2ELi16EEENSK_INS5_IJNS5_IJSB_SR_EEENS5_IJSL_S14_EEEEEENS5_IJNS5_IJS1N_SH_EEESO_EEEEEEEvNS4_8identityES1T_NS1U_INS1V_ILi3ELi4ELi3EEENS4_18smem_ptr_flag_bitsILi16EEENSK_INS5_IJSR_SH_EEENS5_IJSH_SB_EEEEEEEvS26_EENS_8epilogue10collective6detail29Sm90TmaWarpSpecializedAdapterINS2G_15DefaultEpilogueIfNS5_IJSB_llEEES2K_NS2F_6thread17LinearCombinationIfLi1EffLNS2L_9ScaleType4KindE0ELNS_15FloatRoundStyleE2EfEENS1_15EpilogueDefaultEEEEEvvEEEEvNT_6ParamsE --------------------------
	.section	.nv.info._ZN7cutlass13device_kernelINS_4gemm6kernel13GemmUniversalIN4cute5tupleIJiiiiEEENS1_10collective13CollectiveMmaINS1_40MainloopSm90TmaGmmaWarpSpecializedSparseILi5ENS5_IJNS4_1CILi1EEESB_SB_EEENS1_35KernelTmaWarpSpecializedCooperativeEEENS5_IJNSA_ILi128EEENSA_ILi256EEENSA_ILi64EEEEEENS_6half_tENS5_IJNS4_6LayoutINS5_IJiNS5_IJNSA_ILi2EEEiEEEiEEENS5_IJlNS5_IJSB_SL_EEElEEEEENSK_INS5_IJNS5_IJNS5_IJNSA_ILi8EEESL_NSA_ILi4EEEEEEiEEENS5_IJNS5_IJNSA_ILi16EEESL_SL_EEEiEEEiEEENS5_IJNS5_IJNS5_IJSH_SV_NSA_ILi1024EEEEEENSA_ILi4096EEEEEENS5_IJNS5_IJSB_NSA_ILi512EEENSA_ILi32EEEEEElEEElEEEEEEEESJ_NS5_IJlSB_lEEENS4_8TiledMMAINS4_8MMA_AtomIJNS4_4SM904GMMA6SPARSE27GMMA_64x256x32_F32F16F16_SSILNS1E_5MajorE0ELS1H_0ELNS1E_7ScaleInE1ELS1I_1ELNS1E_9SparseSelE0EEEEEENSK_INS5_IJSL_SB_SB_EEENS5_IJSB_NSA_ILi0EEES1N_EEEEENS5_IJNS4_10UnderscoreES1Q_S1Q_EEEEENS4_13SM90_TMA_LOADENS4_14ComposedLayoutINS4_7SwizzleILi2ELi4ELi3EEENS4_25smem_sparse_ptr_flag_bitsILi2ELi16EEENSK_INS5_IJNS5_IJSB_SR_EEENS5_IJSL_S14_EEEEEENS5_IJNS5_IJS1N_SH_EEESO_EEEEEEEvNS4_8identityES1T_NS1U_INS1V_ILi3ELi4ELi3EEENS4_18smem_ptr_flag_bitsILi16EEENSK_INS5_IJSR_SH_EEENS5_IJSH_SB_EEEEEEEvS26_EENS_8epilogue10collective6detail29Sm90TmaWarpSpecializedAdapterINS2G_15DefaultEpilogueIfNS5_IJSB_llEEES2K_NS2F_6thread17LinearCombinationIfLi1EffLNS2L_9ScaleType4KindE0ELNS_15FloatRoundStyleE2EfEENS1_15EpilogueDefaultEEEEEvvEEEEvNT_6ParamsE,"",@"SHT_CUDA_INFO"
	.sectionflags	@""
	.align	4


	//----- nvinfo : EIATTR_CUDA_API_VERSION
	.align		4
        /*0000*/ 	.byte	0x04, 0x37
        /*0002*/ 	.short	(.L_18 - .L_17)
.L_17:
        /*0004*/ 	.word	0x00000082


	//----- nvinfo : EIATTR_KPARAM_INFO
	.align		4
.L_18:
        /*0008*/ 	.byte	0x04, 0x17
        /*000a*/ 	.short	(.L_20 - .L_19)
.L_19:
        /*000c*/ 	.word	0x00000000
        /*0010*/ 	.short	0x0000
        /*0012*/ 	.short	0x0070
        /*0014*/ 	.byte	0x00, 0xf0, 0x01, 0x14


	//----- nvinfo : EIATTR_SPARSE_MMA_MASK
	.align		4
.L_20:
        /*0018*/ 	.byte	0x03, 0x50
        /*001a*/ 	.short	0x0002


	//----- nvinfo : EIATTR_MAXREG_COUNT
	.align		4
        /*001c*/ 	.byte	0x03, 0x1b
        /*001e*/ 	.short	0x00a8


	//----- nvinfo : EIATTR_NUM_BARRIERS
	.align		4
        /*0020*/ 	.byte	0x02, 0x4c
        /*0022*/ 	.byte	0x01
	.zero		1


	//----- nvinfo : EIATTR_MERCURY_ISA_VERSION
	.align		4
        /*0024*/ 	.byte	0x03, 0x5f
        /*0026*/ 	.short	0x0101


	//----- nvinfo : EIATTR_INT_WARP_WIDE_INSTR_OFFSETS
	.align		4
        /*0028*/ 	.byte	0x04, 0x31
        /*002a*/ 	.short	(.L_22 - .L_21)


	//   ....[0]....
.L_21:
        /*002c*/ 	.word	0x00000410


	//   ....[1]....
        /*0030*/ 	.word	0x00000420


	//   ....[2]....
        /*0034*/ 	.word	0x00000520


	//----- nvinfo : EIATTR_COOP_GROUP_MASK_REGIDS
	.align		4
.L_22:
        /*0038*/ 	.byte	0x04, 0x29
        /*003a*/ 	.short	(.L_24 - .L_23)


	//   ....[0]....
.L_23:
        /*003c*/ 	.word	0xffffffff


	//   ....[1]....
        /*0040*/ 	.word	0xffffffff


	//   ....[2]....
        /*0044*/ 	.word	0xffffffff


	//   ....[3]....
        /*0048*/ 	.word	0xffffffff


	//   ....[4]....
        /*004c*/ 	.word	0xffffffff


	//----- nvinfo : EIATTR_COOP_GROUP_INSTR_OFFSETS
	.align		4
.L_24:
        /*0050*/ 	.byte	0x04, 0x28
        /*0052*/ 	.short	(.L_26 - .L_25)


	//   ....[0]....
.L_25:
        /*0054*/ 	.word	0x00000060


	//   ....[1]....
        /*0058*/ 	.word	0x00000070


	//   ....[2]....
        /*005c*/ 	.word	0x00000160


	//   ....[3]....
        /*0060*/ 	.word	0x00000310


	//   ....[4]....
        /*0064*/ 	.word	0x00001000


	//----- nvinfo : EIATTR_REG_RECONFIG
	.align		4
.L_26:
        /*0068*/ 	.byte	0x01, 0x54
	.zero		2


	//----- nvinfo : EIATTR_MBARRIER_INSTR_OFFSETS
	.align		4
        /*006c*/ 	.byte	0x04, 0x39
        /*006e*/ 	.short	(.L_28 - .L_27)


	//   ....[0]....
.L_27:
        /*0070*/ 	.word	0x00000260
        /*0074*/ 	.word	0x000000ff
        /*0078*/ 	.word	0x00000000
        /*007c*/ 	.short	0x0100
        /*007e*/ 	.byte	0x08
	.zero		1


	//   ....[1]....
        /*0080*/ 	.word	0x00000270
        /*0084*/ 	.word	0x000000ff
        /*0088*/ 	.word	0x00000028
        /*008c*/ 	.short	0x0100
        /*008e*/ 	.byte	0x08
	.zero		1


	//   ....[2]....
        /*0090*/ 	.word	0x00000280
        /*0094*/ 	.word	0x000000ff
        /*0098*/ 	.word	0x00000008
        /*009c*/ 	.short	0x0100
        /*009e*/ 	.byte	0x08
	.zero		1


	//   ....[3]....
        /*00a0*/ 	.word	0x00000290
        /*00a4*/ 	.word	0x000000ff
        /*00a8*/ 	.word	0x00000030
        /*00ac*/ 	.short	0x0100
        /*00ae*/ 	.byte	0x08
	.zero		1


	//   ....[4]....
        /*00b0*/ 	.word	0x000002a0
        /*00b4*/ 	.word	0x000000ff
        /*00b8*/ 	.word	0x00000010
        /*00bc*/ 	.short	0x0100
        /*00be*/ 	.byte	0x08
	.zero		1


	//   ....[5]....
        /*00c0*/ 	.word	0x000002b0
        /*00c4*/ 	.word	0x000000ff
        /*00c8*/ 	.word	0x00000038
        /*00cc*/ 	.short	0x0100
        /*00ce*/ 	.byte	0x08
	.zero		1


	//   ....[6]....
        /*00d0*/ 	.word	0x000002c0
        /*00d4*/ 	.word	0x000000ff
        /*00d8*/ 	.word	0x00000018
        /*00dc*/ 	.short	0x0100
        /*00de*/ 	.byte	0x08
	.zero		1


	//   ....[7]....
        /*00e0*/ 	.word	0x000002d0
        /*00e4*/ 	.word	0x000000ff
        /*00e8*/ 	.word	0x00000040
        /*00ec*/ 	.short	0x0100
        /*00ee*/ 	.byte	0x08
	.zero		1


	//   ....[8]....
        /*00f0*/ 	.word	0x000002e0
        /*00f4*/ 	.word	0x000000ff
        /*00f8*/ 	.word	0x00000020
        /*00fc*/ 	.short	0x0100
        /*00fe*/ 	.byte	0x08
	.zero		1


	//   ....[9]....
        /*0100*/ 	.word	0x000002f0
        /*0104*/ 	.word	0x000000ff
        /*0108*/ 	.word	0x00000048
        /*010c*/ 	.short	0x0100
        /*010e*/ 	.byte	0x08
	.zero		1


	//   ....[10]....
        /*0110*/ 	.word	0x00000580
        /*0114*/ 	.word	0x000000ff
        /*0118*/ 	.word	0x00000060
        /*011c*/ 	.short	0x0100
        /*011e*/ 	.byte	0x06
	.zero		1


	//   ....[11]....
        /*0120*/ 	.word	0x000005d0
        /*0124*/ 	.word	0x000000ff
        /*0128*/ 	.word	0x00000068
        /*012c*/ 	.short	0x0100
        /*012e*/ 	.byte	0x06
	.zero		1


	//   ....[12]....
        /*0130*/ 	.word	0x00001540
        /*0134*/ 	.word	0x000000ff
        /*0138*/ 	.word	0x00000000
        /*013c*/ 	.short	0x010a
        /*013e*/ 	.byte	0x08
	.zero		1


	//   ....[13]....
        /*0140*/ 	.word	0x00001610
        /*0144*/ 	.word	0x000000ff
        /*0148*/ 	.word	0x00000000
        /*014c*/ 	.short	0x010a
        /*014e*/ 	.byte	0x08
	.zero		1


	//   ....[14]....
        /*0150*/ 	.word	0x000017c0
        /*0154*/ 	.word	0x000000ff
        /*0158*/ 	.word	0x00000000
        /*015c*/ 	.short	0x0101
        /*015e*/ 	.byte	0x08
	.zero		1


	//   ....[15]....
        /*0160*/ 	.word	0x0000bdd0
        /*0164*/ 	.word	0x0000000e
        /*0168*/ 	.word	0x00000028
        /*016c*/ 	.short	0x010a
        /*016e*/ 	.byte	0x3f
	.zero		1


	//   ....[16]....
        /*0170*/ 	.word	0x0000c240
        /*0174*/ 	.word	0x00000008
        /*0178*/ 	.word	0x00000068
        /*017c*/ 	.short	0x0101
        /*017e*/ 	.byte	0x3f
	.zero		1


	//   ....[17]....
        /*0180*/ 	.word	0x0000c930
        /*0184*/ 	.word	0x00000006
        /*0188*/ 	.word	0x00000000
        /*018c*/ 	.short	0x010a
        /*018e*/ 	.byte	0x3f
	.zero		1


	//   ....[18]....
        /*0190*/ 	.word	0x0000c9b0
        /*0194*/ 	.word	0x00000007
        /*0198*/ 	.word	0x00000000
        /*019c*/ 	.short	0x010a
        /*019e*/ 	.byte	0x3f
	.zero		1


	//   ....[19]....
        /*01a0*/ 	.word	0x0000ca40
        /*01a4*/ 	.word	0x0000000a
        /*01a8*/ 	.word	0x00000000
        /*01ac*/ 	.short	0x010a
        /*01ae*/ 	.byte	0x3f
	.zero		1


	//   ....[20]....
        /*01b0*/ 	.word	0x0000cad0
        /*01b4*/ 	.word	0x0000000b
        /*01b8*/ 	.word	0x00000000
        /*01bc*/ 	.short	0x010a
        /*01be*/ 	.byte	0x3f
	.zero		1


	//   ....[21]....
        /*01c0*/ 	.word	0x0000cb60
        /*01c4*/ 	.word	0x00000003
        /*01c8*/ 	.word	0x00000000
        /*01cc*/ 	.short	0x010a
        /*01ce*/ 	.byte	0x3f
	.zero		1


	//   ....[22]....
        /*01d0*/ 	.word	0x0000cbd0
        /*01d4*/ 	.word	0x0000000e
        /*01d8*/ 	.word	0x00000000
        /*01dc*/ 	.short	0x010a
        /*01de*/ 	.byte	0x3f
	.zero		1


	//   ....[23]....
        /*01e0*/ 	.word	0x0000cca0
        /*01e4*/ 	.word	0x0000000e
        /*01e8*/ 	.word	0x00000028
        /*01ec*/ 	.short	0x010a
        /*01ee*/ 	.byte	0x3f
	.zero		1


	//   ....[24]....
        /*01f0*/ 	.word	0x0000cd80
        /*01f4*/ 	.word	0x00000006
        /*01f8*/ 	.word	0x00000000
        /*01fc*/ 	.short	0x010a
        /*01fe*/ 	.byte	0x3f
	.zero		1


	//   ....[25]....
        /*0200*/ 	.word	0x0000cdd0
        /*0204*/ 	.word	0x00000007
        /*0208*/ 	.word	0x00000000
        /*020c*/ 	.short	0x010a
        /*020e*/ 	.byte	0x3f
	.zero		1


	//   ....[26]....
        /*0210*/ 	.word	0x0000ce20
        /*0214*/ 	.word	0x0000000a
        /*0218*/ 	.word	0x00000000
        /*021c*/ 	.short	0x010a
        /*021e*/ 	.byte	0x3f
	.zero		1


	//   ....[27]....
        /*0220*/ 	.word	0x0000ce70
        /*0224*/ 	.word	0x0000000b
        /*0228*/ 	.word	0x00000000
        /*022c*/ 	.short	0x010a
        /*022e*/ 	.byte	0x3f
	.zero		1


	//----- nvinfo : EIATTR_NUM_MBARRIERS
	.align		4
.L_28:
        /*0230*/ 	.byte	0x03, 0x38
        /*0232*/ 	.short	0x000c


	//----- nvinfo : EIATTR_EXIT_INSTR_OFFSETS
	.align		4
        /*0234*/ 	.byte	0x04, 0x1c
        /*0236*/ 	.short	(.L_30 - .L_29)


	//   ....[0]....
.L_29:
        /*0238*/ 	.word	0x00000620


	//   ....[1]....
        /*023c*/ 	.word	0x00000ed0


	//   ....[2]....
        /*0240*/ 	.word	0x0000b430


	//   ....[3]....
        /*0244*/ 	.word	0x0000ba60


	//   ....[4]....
        /*0248*/ 	.word	0x0000cbb0


	//----- nvinfo : EIATTR_MAX_THREADS
	.align		4
.L_30:
        /*024c*/ 	.byte	0x04, 0x05
        /*024e*/ 	.short	(.L_32 - .L_31)
.L_31:
        /*0250*/ 	.word	0x00000180
        /*0254*/ 	.word	0x00000001
        /*0258*/ 	.word	0x00000001


	//----- nvinfo : EIATTR_CRS_STACK_SIZE
	.align		4
.L_32:
        /*025c*/ 	.byte	0x04, 0x1e
        /*025e*/ 	.short	(.L_34 - .L_33)
.L_33:
        /*0260*/ 	.word	0x00000000


	//----- nvinfo : EIATTR_CBANK_PARAM_SIZE
	.align		4
.L_34:
        /*0264*/ 	.byte	0x03, 0x19
        /*0266*/ 	.short	0x0570


	//----- nvinfo : EIATTR_PARAM_CBANK
	.align		4
        /*0268*/ 	.byte	0x04, 0x0a
        /*026a*/ 	.short	(.L_36 - .L_35)
	.align		4
.L_35:
        /*026c*/ 	.word	index@(.nv.constant0._ZN7cutlass13device_kernelINS_4gemm6kernel13GemmUniversalIN4cute5tupleIJiiiiEEENS1_10collective13CollectiveMmaINS1_40MainloopSm90TmaGmmaWarpSpecializedSparseILi5ENS5_IJNS4_1CILi1EEESB_SB_EEENS1_35KernelTmaWarpSpecializedCooperativeEEENS5_IJNSA_ILi128EEENSA_ILi256EEENSA_ILi64EEEEEENS_6half_tENS5_IJNS4_6LayoutINS5_IJiNS5_IJNSA_ILi2EEEiEEEiEEENS5_IJlNS5_IJSB_SL_EEElEEEEENSK_INS5_IJNS5_IJNS5_IJNSA_ILi8EEESL_NSA_ILi4EEEEEEiEEENS5_IJNS5_IJNSA_ILi16EEESL_SL_EEEiEEEiEEENS5_IJNS5_IJNS5_IJSH_SV_NSA_ILi1024EEEEEENSA_ILi4096EEEEEENS5_IJNS5_IJSB_NSA_ILi512EEENSA_ILi32EEEEEElEEElEEEEEEEESJ_NS5_IJlSB_lEEENS4_8TiledMMAINS4_8MMA_AtomIJNS4_4SM904GMMA6SPARSE27GMMA_64x256x32_F32F16F16_SSILNS1E_5MajorE0ELS1H_0ELNS1E_7ScaleInE1ELS1I_1ELNS1E_9SparseSelE0EEEEEENSK_INS5_IJSL_SB_SB_EEENS5_IJSB_NSA_ILi0EEES1N_EEEEENS5_IJNS4_10UnderscoreES1Q_S1Q_EEEEENS4_13SM90_TMA_LOADENS4_14ComposedLayoutINS4_7SwizzleILi2ELi4ELi3EEENS4_25smem_sparse_ptr_flag_bitsILi2ELi16EEENSK_INS5_IJNS5_IJSB_SR_EEENS5_IJSL_S14_EEEEEENS5_IJNS5_IJS1N_SH_EEESO_EEEEEEEvNS4_8identityES1T_NS1U_INS1V_ILi3ELi4ELi3EEENS4_18smem_ptr_flag_bitsILi16EEENSK_INS5_IJSR_SH_EEENS5_IJSH_SB_EEEEEEEvS26_EENS_8epilogue10collective6detail29Sm90TmaWarpSpecializedAdapterINS2G_15DefaultEpilogueIfNS5_IJSB_llEEES2K_NS2F_6thread17LinearCombinationIfLi1EffLNS2L_9ScaleType4KindE0ELNS_15FloatRoundStyleE2EfEENS1_15EpilogueDefaultEEEEEvvEEEEvNT_6ParamsE)
        /*0270*/ 	.short	0x0210
        /*0272*/ 	.short	0x0570


	//----- nvinfo : EIATTR_SW_WAR
	.align		4
.L_36:
        /*0274*/ 	.byte	0x04, 0x36
        /*0276*/ 	.short	(.L_38 - .L_37)
.L_37:
        /*0278*/ 	.word	0x00000008
.L_38:


//--------------------- .nv.callgraph             --------------------------
	.section	.nv.callgraph,"",@"SHT_CUDA_CALLGRAPH"
	.align	4
	.sectionentsize	8
	.align		4
        /*0000*/ 	.word	0x00000000
	.align		4
        /*0004*/ 	.word	0xffffffff
	.align		4
        /*0008*/ 	.word	0x00000000
	.align		4
        /*000c*/ 	.word	0xfffffffe
	.align		4
        /*0010*/ 	.word	0x00000000
	.align		4
        /*0014*/ 	.word	0xfffffffd
	.align		4
        /*0018*/ 	.word	0x00000000
	.align		4
        /*001c*/ 	.word	0xfffffffc


//--------------------- .nv.constant4             --------------------------
	.section	.nv.constant4,"a",@progbits
	.align	8
	.align		8
.nv.constant4:
        /*0000*/ 	.dword	_ZN39_INTERNAL_87778ff7_4_k_cu_eaddc948_37684cuda3std3__45__cpo5beginE
	.align		8
        /*0008*/ 	.dword	_ZN39_INTERNAL_87778ff7_4_k_cu_eaddc948_37684cuda3std3__45__cpo3endE
	.align		8
        /*0010*/ 	.dword	_ZN39_INTERNAL_87778ff7_4_k_cu_eaddc948_37684cuda3std3__45__cpo6cbeginE
	.align		8
        /*0018*/ 	.dword	_ZN39_INTERNAL_87778ff7_4_k_cu_eaddc948_37684cuda3std3__45__cpo4cendE
	.align		8
        /*0020*/ 	.dword	_ZN39_INTERNAL_87778ff7_4_k_cu_eaddc948_37684cuda3std3__441_GLOBAL__N__87778ff7_4_k_cu_eaddc948_37686ignoreE
	.align		8
        /*0028*/ 	.dword	_ZN39_INTERNAL_87778ff7_4_k_cu_eaddc948_37684cuda3std3__419piecewise_constructE
	.align		8
        /*0030*/ 	.dword	_ZN39_INTERNAL_87778ff7_4_k_cu_eaddc948_37684cuda3std3__48in_placeE
	.align		8
        /*0038*/ 	.dword	_ZN39_INTERNAL_87778ff7_4_k_cu_eaddc948_37684cuda3std6ranges3__45__cpo4swapE
	.align		8
        /*0040*/ 	.dword	_ZN39_INTERNAL_87778ff7_4_k_cu_eaddc948_37684cuda3std6ranges3__45__cpo9iter_moveE
	.align		8
        /*0048*/ 	.dword	_ZN39_INTERNAL_87778ff7_4_k_cu_eaddc948_37684cute7productE
	.align		8
        /*0050*/ 	.dword	_ZN39_INTERNAL_87778ff7_4_k_cu_eaddc948_37684cute1_E


//--------------------- .text._ZN7cutlass13device_kernelINS_4gemm6kernel13GemmUniversalIN4cute5tupleIJiiiiEEENS1_10collective13CollectiveMmaINS1_40MainloopSm90TmaGmmaWarpSpecializedSparseILi5ENS5_IJNS4_1CILi1EEESB_SB_EEENS1_35KernelTmaWarpSpecializedCooperativeEEENS5_IJNSA_ILi128EEENSA_ILi256EEENSA_ILi64EEEEEENS_6half_tENS5_IJNS4_6LayoutINS5_IJiNS5_IJNSA_ILi2EEEiEEEiEEENS5_IJlNS5_IJSB_SL_EEElEEEEENSK_INS5_IJNS5_IJNS5_IJNSA_ILi8EEESL_NSA_ILi4EEEEEEiEEENS5_IJNS5_IJNSA_ILi16EEESL_SL_EEEiEEEiEEENS5_IJNS5_IJNS5_IJSH_SV_NSA_ILi1024EEEEEENSA_ILi4096EEEEEENS5_IJNS5_IJSB_NSA_ILi512EEENSA_ILi32EEEEEElEEElEEEEEEEESJ_NS5_IJlSB_lEEENS4_8TiledMMAINS4_8MMA_AtomIJNS4_4SM904GMMA6SPARSE27GMMA_64x256x32_F32F16F16_SSILNS1E_5MajorE0ELS1H_0ELNS1E_7ScaleInE1ELS1I_1ELNS1E_9SparseSelE0EEEEEENSK_INS5_IJSL_SB_SB_EEENS5_IJSB_NSA_ILi0EEES1N_EEEEENS5_IJNS4_10UnderscoreES1Q_S1Q_EEEEENS4_13SM90_TMA_LOADENS4_14ComposedLayoutINS4_7SwizzleILi2ELi4ELi3EEENS4_25smem_sparse_ptr_flag_bitsILi2ELi16EEENSK_INS5_IJNS5_IJSB_SR_EEENS5_IJSL_S14_EEEEEENS5_IJNS5_IJS1N_SH_EEESO_EEEEEEEvNS4_8identityES1T_NS1U_INS1V_ILi3ELi4ELi3EEENS4_18smem_ptr_flag_bitsILi16EEENSK_INS5_IJSR_SH_EEENS5_IJSH_SB_EEEEEEEvS26_EENS_8epilogue10collective6detail29Sm90TmaWarpSpecializedAdapterINS2G_15DefaultEpilogueIfNS5_IJSB_llEEES2K_NS2F_6thread17LinearCombinationIfLi1EffLNS2L_9ScaleType4KindE0ELNS_15FloatRoundStyleE2EfEENS1_15EpilogueDefaultEEEEEvvEEEEvNT_6ParamsE --------------------------
	.section	.text._ZN7cutlass13device_kernelINS_4gemm6kernel13GemmUniversalIN4cute5tupleIJiiiiEEENS1_10collective13CollectiveMmaINS1_40MainloopSm90TmaGmmaWarpSpecializedSparseILi5ENS5_IJNS4_1CILi1EEESB_SB_EEENS1_35KernelTmaWarpSpecializedCooperativeEEENS5_IJNSA_ILi128EEENSA_ILi256EEENSA_ILi64EEEEEENS_6half_tENS5_IJNS4_6LayoutINS5_IJiNS5_IJNSA_ILi2EEEiEEEiEEENS5_IJlNS5_IJSB_SL_EEElEEEEENSK_INS5_IJNS5_IJNS5_IJNSA_ILi8EEESL_NSA_ILi4EEEEEEiEEENS5_IJNS5_IJNSA_ILi16EEESL_SL_EEEiEEEiEEENS5_IJNS5_IJNS5_IJSH_SV_NSA_ILi1024EEEEEENSA_ILi4096EEEEEENS5_IJNS5_IJSB_NSA_ILi512EEENSA_ILi32EEEEEElEEElEEEEEEEESJ_NS5_IJlSB_lEEENS4_8TiledMMAINS4_8MMA_AtomIJNS4_4SM904GMMA6SPARSE27GMMA_64x256x32_F32F16F16_SSILNS1E_5MajorE0ELS1H_0ELNS1E_7ScaleInE1ELS1I_1ELNS1E_9SparseSelE0EEEEEENSK_INS5_IJSL_SB_SB_EEENS5_IJSB_NSA_ILi0EEES1N_EEEEENS5_IJNS4_10UnderscoreES1Q_S1Q_EEEEENS4_13SM90_TMA_LOADENS4_14ComposedLayoutINS4_7SwizzleILi2ELi4ELi3EEENS4_25smem_sparse_ptr_flag_bitsILi2ELi16EEENSK_INS5_IJNS5_IJSB_SR_EEENS5_IJSL_S14_EEEEEENS5_IJNS5_IJS1N_SH_EEESO_EEEEEEEvNS4_8identityES1T_NS1U_INS1V_ILi3ELi4ELi3EEENS4_18smem_ptr_flag_bitsILi16EEENSK_INS5_IJSR_SH_EEENS5_IJSH_SB_EEEEEEEvS26_EENS_8epilogue10collective6detail29Sm90TmaWarpSpecializedAdapterINS2G_15DefaultEpilogueIfNS5_IJSB_llEEES2K_NS2F_6thread17LinearCombinationIfLi1EffLNS2L_9ScaleType4KindE0ELNS_15FloatRoundStyleE2EfEENS1_15EpilogueDefaultEEEEEvvEEEEvNT_6ParamsE,"ax",@progbits
	.align	128
.text._ZN7cutlass13device_kernelINS_4gemm6kernel13GemmUniversalIN4cute5tupleIJiiiiEEENS1_10collective13CollectiveMmaINS1_40MainloopSm90TmaGmmaWarpSpecializedSparseILi5ENS5_IJNS4_1CILi1EEESB_SB_EEENS1_35KernelTmaWarpSpecializedCooperativeEEENS5_IJNSA_ILi128EEENSA_ILi256EEENSA_ILi64EEEEEENS_6half_tENS5_IJNS4_6LayoutINS5_IJiNS5_IJNSA_ILi2EEEiEEEiEEENS5_IJlNS5_IJSB_SL_EEElEEEEENSK_INS5_IJNS5_IJNS5_IJNSA_ILi8EEESL_NSA_ILi4EEEEEEiEEENS5_IJNS5_IJNSA_ILi16EEESL_SL_EEEiEEEiEEENS5_IJNS5_IJNS5_IJSH_SV_NSA_ILi1024EEEEEENSA_ILi4096EEEEEENS5_IJNS5_IJSB_NSA_ILi512EEENSA_ILi32EEEEEElEEElEEEEEEEESJ_NS5_IJlSB_lEEENS4_8TiledMMAINS4_8MMA_AtomIJNS4_4SM904GMMA6SPARSE27GMMA_64x256x32_F32F16F16_SSILNS1E_5MajorE0ELS1H_0ELNS1E_7ScaleInE1ELS1I_1ELNS1E_9SparseSelE0EEEEEENSK_INS5_IJSL_SB_SB_EEENS5_IJSB_NSA_ILi0EEES1N_EEEEENS5_IJNS4_10UnderscoreES1Q_S1Q_EEEEENS4_13SM90_TMA_LOADENS4_14ComposedLayoutINS4_7SwizzleILi2ELi4ELi3EEENS4_25smem_sparse_ptr_flag_bitsILi2ELi16EEENSK_INS5_IJNS5_IJSB_SR_EEENS5_IJSL_S14_EEEEEENS5_IJNS5_IJS1N_SH_EEESO_EEEEEEEvNS4_8identityES1T_NS1U_INS1V_ILi3ELi4ELi3EEENS4_18smem_ptr_flag_bitsILi16EEENSK_INS5_IJSR_SH_EEENS5_IJSH_SB_EEEEEEEvS26_EENS_8epilogue10collective6detail29Sm90TmaWarpSpecializedAdapterINS2G_15DefaultEpilogueIfNS5_IJSB_llEEES2K_NS2F_6thread17LinearCombinationIfLi1EffLNS2L_9ScaleType4KindE0ELNS_15FloatRoundStyleE2EfEENS1_15EpilogueDefaultEEEEEvvEEEEvNT_6ParamsE:
        .type           _ZN7cutlass13device_kernelINS_4gemm6kernel13GemmUniversalIN4cute5tupleIJiiiiEEENS1_10collective13CollectiveMmaINS1_40MainloopSm90TmaGmmaWarpSpecializedSparseILi5ENS5_IJNS4_1CILi1EEESB_SB_EEENS1_35KernelTmaWarpSpecializedCooperativeEEENS5_IJNSA_ILi128EEENSA_ILi256EEENSA_ILi64EEEEEENS_6half_tENS5_IJNS4_6LayoutINS5_IJiNS5_IJNSA_ILi2EEEiEEEiEEENS5_IJlNS5_IJSB_SL_EEElEEEEENSK_INS5_IJNS5_IJNS5_IJNSA_ILi8EEESL_NSA_ILi4EEEEEEiEEENS5_IJNS5_IJNSA_ILi16EEESL_SL_EEEiEEEiEEENS5_IJNS5_IJNS5_IJSH_SV_NSA_ILi1024EEEEEENSA_ILi4096EEEEEENS5_IJNS5_IJSB_NSA_ILi512EEENSA_ILi32EEEEEElEEElEEEEEEEESJ_NS5_IJlSB_lEEENS4_8TiledMMAINS4_8MMA_AtomIJNS4_4SM904GMMA6SPARSE27GMMA_64x256x32_F32F16F16_SSILNS1E_5MajorE0ELS1H_0ELNS1E_7ScaleInE1ELS1I_1ELNS1E_9SparseSelE0EEEEEENSK_INS5_IJSL_SB_SB_EEENS5_IJSB_NSA_ILi0EEES1N_EEEEENS5_IJNS4_10UnderscoreES1Q_S1Q_EEEEENS4_13SM90_TMA_LOADENS4_14ComposedLayoutINS4_7SwizzleILi2ELi4ELi3EEENS4_25smem_sparse_ptr_flag_bitsILi2ELi16EEENSK_INS5_IJNS5_IJSB_SR_EEENS5_IJSL_S14_EEEEEENS5_IJNS5_IJS1N_SH_EEESO_EEEEEEEvNS4_8identityES1T_NS1U_INS1V_ILi3ELi4ELi3EEENS4_18smem_ptr_flag_bitsILi16EEENSK_INS5_IJSR_SH_EEENS5_IJSH_SB_EEEEEEEvS26_EENS_8epilogue10collective6detail29Sm90TmaWarpSpecializedAdapterINS2G_15DefaultEpilogueIfNS5_IJSB_llEEES2K_NS2F_6thread17LinearCombinationIfLi1EffLNS2L_9ScaleType4KindE0ELNS_15FloatRoundStyleE2EfEENS1_15EpilogueDefaultEEEEEvvEEEEvNT_6ParamsE,@function
        .size           _ZN7cutlass13device_kernelINS_4gemm6kernel13GemmUniversalIN4cute5tupleIJiiiiEEENS1_10collective13CollectiveMmaINS1_40MainloopSm90TmaGmmaWarpSpecializedSparseILi5ENS5_IJNS4_1CILi1EEESB_SB_EEENS1_35KernelTmaWarpSpecializedCooperativeEEENS5_IJNSA_ILi128EEENSA_ILi256EEENSA_ILi64EEEEEENS_6half_tENS5_IJNS4_6LayoutINS5_IJiNS5_IJNSA_ILi2EEEiEEEiEEENS5_IJlNS5_IJSB_SL_EEElEEEEENSK_INS5_IJNS5_IJNS5_IJNSA_ILi8EEESL_NSA_ILi4EEEEEEiEEENS5_IJNS5_IJNSA_ILi16EEESL_SL_EEEiEEEiEEENS5_IJNS5_IJNS5_IJSH_SV_NSA_ILi1024EEEEEENSA_ILi4096EEEEEENS5_IJNS5_IJSB_NSA_ILi512EEENSA_ILi32EEEEEElEEElEEEEEEEESJ_NS5_IJlSB_lEEENS4_8TiledMMAINS4_8MMA_AtomIJNS4_4SM904GMMA6SPARSE27GMMA_64x256x32_F32F16F16_SSILNS1E_5MajorE0ELS1H_0ELNS1E_7ScaleInE1ELS1I_1ELNS1E_9SparseSelE0EEEEEENSK_INS5_IJSL_SB_SB_EEENS5_IJSB_NSA_ILi0EEES1N_EEEEENS5_IJNS4_10UnderscoreES1Q_S1Q_EEEEENS4_13SM90_TMA_LOADENS4_14ComposedLayoutINS4_7SwizzleILi2ELi4ELi3EEENS4_25smem_sparse_ptr_flag_bitsILi2ELi16EEENSK_INS5_IJNS5_IJSB_SR_EEENS5_IJSL_S14_EEEEEENS5_IJNS5_IJS1N_SH_EEESO_EEEEEEEvNS4_8identityES1T_NS1U_INS1V_ILi3ELi4ELi3EEENS4_18smem_ptr_flag_bitsILi16EEENSK_INS5_IJSR_SH_EEENS5_IJSH_SB_EEEEEEEvS26_EENS_8epilogue10collective6detail29Sm90TmaWarpSpecializedAdapterINS2G_15DefaultEpilogueIfNS5_IJSB_llEEES2K_NS2F_6thread17LinearCombinationIfLi1EffLNS2L_9ScaleType4KindE0ELNS_15FloatRoundStyleE2EfEENS1_15EpilogueDefaultEEEEEvvEEEEvNT_6ParamsE,(.L_x_315 - _ZN7cutlass13device_kernelINS_4gemm6kernel13GemmUniversalIN4cute5tupleIJiiiiEEENS1_10collective13CollectiveMmaINS1_40MainloopSm90TmaGmmaWarpSpecializedSparseILi5ENS5_IJNS4_1CILi1EEESB_SB_EEENS1_35KernelTmaWarpSpecializedCooperativeEEENS5_IJNSA_ILi128EEENSA_ILi256EEENSA_ILi64EEEEEENS_6half_tENS5_IJNS4_6LayoutINS5_IJiNS5_IJNSA_ILi2EEEiEEEiEEENS5_IJlNS5_IJSB_SL_EEElEEEEENSK_INS5_IJNS5_IJNS5_IJNSA_ILi8EEESL_NSA_ILi4EEEEEEiEEENS5_IJNS5_IJNSA_ILi16EEESL_SL_EEEiEEEiEEENS5_IJNS5_IJNS5_IJSH_SV_NSA_ILi1024EEEEEENSA_ILi4096EEEEEENS5_IJNS5_IJSB_NSA_ILi512EEENSA_ILi32EEEEEElEEElEEEEEEEESJ_NS5_IJlSB_lEEENS4_8TiledMMAINS4_8MMA_AtomIJNS4_4SM904GMMA6SPARSE27GMMA_64x256x32_F32F16F16_SSILNS1E_5MajorE0ELS1H_0ELNS1E_7ScaleInE1ELS1I_1ELNS1E_9SparseSelE0EEEEEENSK_INS5_IJSL_SB_SB_EEENS5_IJSB_NSA_ILi0EEES1N_EEEEENS5_IJNS4_10UnderscoreES1Q_S1Q_EEEEENS4_13SM90_TMA_LOADENS4_14ComposedLayoutINS4_7SwizzleILi2ELi4ELi3EEENS4_25smem_sparse_ptr_flag_bitsILi2ELi16EEENSK_INS5_IJNS5_IJSB_SR_EEENS5_IJSL_S14_EEEEEENS5_IJNS5_IJS1N_SH_EEESO_EEEEEEEvNS4_8identityES1T_NS1U_INS1V_ILi3ELi4ELi3EEENS4_18smem_ptr_flag_bitsILi16EEENSK_INS5_IJSR_SH_EEENS5_IJSH_SB_EEEEEEEvS26_EENS_8epilogue10collective6detail29Sm90TmaWarpSpecializedAdapterINS2G_15DefaultEpilogueIfNS5_IJSB_llEEES2K_NS2F_6thread17LinearCombinationIfLi1EffLNS2L_9ScaleType4KindE0ELNS_15FloatRoundStyleE2EfEENS1_15EpilogueDefaultEEEEEvvEEEEvNT_6ParamsE)
        .other          _ZN7cutlass13device_kernelINS_4gemm6kernel13GemmUniversalIN4cute5tupleIJiiiiEEENS1_10collective13CollectiveMmaINS1_40MainloopSm90TmaGmmaWarpSpecializedSparseILi5ENS5_IJNS4_1CILi1EEESB_SB_EEENS1_35KernelTmaWarpSpecializedCooperativeEEENS5_IJNSA_ILi128EEENSA_ILi256EEENSA_ILi64EEEEEENS_6half_tENS5_IJNS4_6LayoutINS5_IJiNS5_IJNSA_ILi2EEEiEEEiEEENS5_IJlNS5_IJSB_SL_EEElEEEEENSK_INS5_IJNS5_IJNS5_IJNSA_ILi8EEESL_NSA_ILi4EEEEEEiEEENS5_IJNS5_IJNSA_ILi16EEESL_SL_EEEiEEEiEEENS5_IJNS5_IJNS5_IJSH_SV_NSA_ILi1024EEEEEENSA_ILi4096EEEEEENS5_IJNS5_IJSB_NSA_ILi512EEENSA_ILi32EEEEEElEEElEEEEEEEESJ_NS5_IJlSB_lEEENS4_8TiledMMAINS4_8MMA_AtomIJNS4_4SM904GMMA6SPARSE27GMMA_64x256x32_F32F16F16_SSILNS1E_5MajorE0ELS1H_0ELNS1E_7ScaleInE1ELS1I_1ELNS1E_9SparseSelE0EEEEEENSK_INS5_IJSL_SB_SB_EEENS5_IJSB_NSA_ILi0EEES1N_EEEEENS5_IJNS4_10UnderscoreES1Q_S1Q_EEEEENS4_13SM90_TMA_LOADENS4_14ComposedLayoutINS4_7SwizzleILi2ELi4ELi3EEENS4_25smem_sparse_ptr_flag_bitsILi2ELi16EEENSK_INS5_IJNS5_IJSB_SR_EEENS5_IJSL_S14_EEEEEENS5_IJNS5_IJS1N_SH_EEESO_EEEEEEEvNS4_8identityES1T_NS1U_INS1V_ILi3ELi4ELi3EEENS4_18smem_ptr_flag_bitsILi16EEENSK_INS5_IJSR_SH_EEENS5_IJSH_SB_EEEEEEEvS26_EENS_8epilogue10collective6detail29Sm90TmaWarpSpecializedAdapterINS2G_15DefaultEpilogueIfNS5_IJSB_llEEES2K_NS2F_6thread17LinearCombinationIfLi1EffLNS2L_9ScaleType4KindE0ELNS_15FloatRoundStyleE2EfEENS1_15EpilogueDefaultEEEEEvvEEEEvNT_6ParamsE,@"STO_CUDA_ENTRY STV_DEFAULT"
_ZN7cutlass13device_kernelINS_4gemm6kernel13GemmUniversalIN4cute5tupleIJiiiiEEENS1_10collective13CollectiveMmaINS1_40MainloopSm90TmaGmmaWarpSpecializedSparseILi5ENS5_IJNS4_1CILi1EEESB_SB_EEENS1_35KernelTmaWarpSpecializedCooperativeEEENS5_IJNSA_ILi128EEENSA_ILi256EEENSA_ILi64EEEEEENS_6half_tENS5_IJNS4_6LayoutINS5_IJiNS5_IJNSA_ILi2EEEiEEEiEEENS5_IJlNS5_IJSB_SL_EEElEEEEENSK_INS5_IJNS5_IJNS5_IJNSA_ILi8EEESL_NSA_ILi4EEEEEEiEEENS5_IJNS5_IJNSA_ILi16EEESL_SL_EEEiEEEiEEENS5_IJNS5_IJNS5_IJSH_SV_NSA_ILi1024EEEEEENSA_ILi4096EEEEEENS5_IJNS5_IJSB_NSA_ILi512EEENSA_ILi32EEEEEElEEElEEEEEEEESJ_NS5_IJlSB_lEEENS4_8TiledMMAINS4_8MMA_AtomIJNS4_4SM904GMMA6SPARSE27GMMA_64x256x32_F32F16F16_SSILNS1E_5MajorE0ELS1H_0ELNS1E_7ScaleInE1ELS1I_1ELNS1E_9SparseSelE0EEEEEENSK_INS5_IJSL_SB_SB_EEENS5_IJSB_NSA_ILi0EEES1N_EEEEENS5_IJNS4_10UnderscoreES1Q_S1Q_EEEEENS4_13SM90_TMA_LOADENS4_14ComposedLayoutINS4_7SwizzleILi2ELi4ELi3EEENS4_25smem_sparse_ptr_flag_bitsILi2ELi16EEENSK_INS5_IJNS5_IJSB_SR_EEENS5_IJSL_S14_EEEEEENS5_IJNS5_IJS1N_SH_EEESO_EEEEEEEvNS4_8identityES1T_NS1U_INS1V_ILi3ELi4ELi3EEENS4_18smem_ptr_flag_bitsILi16EEENSK_INS5_IJSR_SH_EEENS5_IJSH_SB_EEEEEEEvS26_EENS_8epilogue10collective6detail29Sm90TmaWarpSpecializedAdapterINS2G_15DefaultEpilogueIfNS5_IJSB_llEEES2K_NS2F_6thread17LinearCombinationIfLi1EffLNS2L_9ScaleType4KindE0ELNS_15FloatRoundStyleE2EfEENS1_15EpilogueDefaultEEEEEvvEEEEvNT_6ParamsE:
[----:B------:R-:W-:Y:S01]  /*0000*/  LDC R1, c[0x0][0x28] ;  /* 0x00000a00ff017b82 */ /* 0x000fe20000000800 */
[----:B------:R-:W0:Y:S01]  /*0010*/  S2R R0, SR_TID.X ;  /* 0x0000000000007919 */ /* 0x000e220000002100 */
[----:B------:R-:W-:Y:S01]  /*0020*/  ELECT P0, URZ, PT ;  /* 0x00000000003f782f */ /* 0x000fe20003800000 */
[----:B------:R-:W-:Y:S01]  /*0030*/  BSSY B0, `(.L_x_0) ;  /* 0x0000012000007945 */ /* 0x000fe20003800000 */
[--C-:B0-----:R-:W-:Y:S02]  /*0040*/  SHF.R.U32.HI R2, RZ, 0x5, R0.reuse ;  /* 0x00000005ff027819 */ /* 0x101fe40000011600 */
[----:B------:R-:W-:-:S03]  /*0050*/  SHF.R.U32.HI R5, RZ, 0x7, R0 ;  /* 0x00000007ff057819 */ /* 0x000fc60000011600 */
[----:B------:R-:W0:Y:S04]  /*0060*/  SHFL.IDX PT, R6, R2, RZ, 0x1f ;  /* 0x00001fff02067589 */ /* 0x000e2800000e0000 */
[----:B------:R1:W2:Y:S01]  /*0070*/  SHFL.IDX PT, R4, R5, RZ, 0x1f ;  /* 0x00001fff05047589 */ /* 0x0002a200000e0000 */
[----:B0-----:R-:W-:-:S13]  /*0080*/  ISETP.NE.OR P0, PT, R6, RZ, !P0 ;  /* 0x000000ff0600720c */ /* 0x001fda0004705670 */
[----:B-12---:R-:W-:Y:S05]  /*0090*/  @P0 BRA `(.L_x_1) ;  /* 0x00000000002c0947 */ /* 0x006fea0003800000 */
[----:B------:R-:W-:Y:S02]  /*00a0*/  ULDC.64 UR4, c[0x0][0x198] ;  /* 0x0000660000047ab9 */ /* 0x000fe40000000a00 */
[----:B------:R-:W-:Y:S02]  /*00b0*/  UIADD3 UR6, UP0, UR4, 0xf0, URZ ;  /* 0x000000f004067890 */ /* 0x000fe4000ff1e03f */
[----:B------:R-:W-:Y:S02]  /*00c0*/  UIADD3 UR8, UP1, UR4, 0x1f0, URZ ;  /* 0x000001f004087890 */ /* 0x000fe4000ff3e03f */
[----:B------:R-:W-:Y:S02]  /*00d0*/  UIADD3 UR4, UP2, UR4, 0x2f0, URZ ;  /* 0x000002f004047890 */ /* 0x000fe4000ff5e03f */
[----:B------:R-:W-:Y:S02]  /*00e0*/  UIADD3.X UR7, URZ, UR5, URZ, UP0, !UPT ;  /* 0x000000053f077290 */ /* 0x000fe400087fe43f */
[----:B------:R-:W-:-:S02]  /*00f0*/  UIADD3.X UR9, URZ, UR5, URZ, UP1, !UPT ;  /* 0x000000053f097290 */ /* 0x000fc40008ffe43f */
[----:B------:R-:W-:-:S05]  /*0100*/  UIADD3.X UR5, URZ, UR5, URZ, UP2, !UPT ;  /* 0x000000053f057290 */ /* 0x000fca00097fe43f */
[----:B------:R0:W-:Y:S02]  /*0110*/  UTMACCTL.PF [UR6] ;  /* 0x00000000060079b9 */ /* 0x0001e40008040000 */
[----:B------:R0:W-:Y:S02]  /*0120*/  UTMACCTL.PF [UR8] ;  /* 0x00000000080079b9 */ /* 0x0001e40008040000 */
[----:B------:R0:W-:Y:S02]  /*0130*/  UTMACCTL.PF [UR4] ;  /* 0x00000000040079b9 */ /* 0x0001e40008040000 */
[----:B0-----:R-:W-:Y:S01]  /*0140*/  NOP ;  /* 0x0000000000007918 */ /* 0x001fe20000000000 */
.L_x_1:
[----:B------:R-:W-:Y:S05]  /*0150*/  BSYNC B0 ;  /* 0x0000000000007941 */ /* 0x000fea0003800000 */
.L_x_0:
[----:B------:R-:W0:Y:S02]  /*0160*/  SHFL.IDX PT, R3, R2, RZ, 0x1f ;  /* 0x00001fff02037589 */ /* 0x000e2400000e0000 */
[----:B0-----:R-:W-:-:S13]  /*0170*/  ISETP.NE.AND P0, PT, R3, RZ, PT ;  /* 0x000000ff0300720c */ /* 0x001fda0003f05270 */
[----:B------:R-:W-:Y:S05]  /*0180*/  @P0 BRA `(.L_x_2) ;  /* 0x0000000000600947 */ /* 0x000fea0003800000 */
[----:B------:R-:W0:Y:S01]  /*0190*/  S2UR UR8, SR_CgaCtaId ;  /* 0x00000000000879c3 */ /* 0x000e220000008800 */
[----:B------:R-:W-:Y:S01]  /*01a0*/  UMOV UR4, 0x400 ;  /* 0x0000040000047882 */ /* 0x000fe20000000000 */
[----:B------:R-:W-:Y:S01]  /*01b0*/  UMOV UR5, 0x1 ;  /* 0x0000000100057882 */ /* 0x000fe20000000000 */
[----:B------:R-:W-:Y:S01]  /*01c0*/  UMOV UR6, 0x100 ;  /* 0x0000010000067882 */ /* 0x000fe20000000000 */
[----:B------:R-:W-:Y:S01]  /*01d0*/  ELECT P0, URZ, PT ;  /* 0x00000000003f782f */ /* 0x000fe20003800000 */
[----:B------:R-:W-:-:S04]  /*01e0*/  UIADD3 UR6, -UR6, 0x100000, URZ ;  /* 0x0010000006067890 */ /* 0x000fc8000fffe13f */
[----:B------:R-:W-:Y:S02]  /*01f0*/  USHF.L.U32 UR7, UR6, 0xb, URZ ;  /* 0x0000000b06077899 */ /* 0x000fe4000800063f */
[----:B------:R-:W-:Y:S02]  /*0200*/  USHF.L.U32 UR6, UR6, 0x1, URZ ;  /* 0x0000000106067899 */ /* 0x000fe4000800063f */
[----:B0-----:R-:W-:Y:S02]  /*0210*/  ULEA UR8, UR8, UR4, 0x18 ;  /* 0x0000000408087291 */ /* 0x001fe4000f8ec03f */
[----:B------:R-:W-:-:S04]  /*0220*/  UIADD3 UR4, -UR5, 0x100000, URZ ;  /* 0x0010000005047890 */ /* 0x000fc8000fffe13f */
[----:B------:R-:W-:Y:S02]  /*0230*/  USHF.L.U32 UR5, UR4, 0xb, URZ ;  /* 0x0000000b04057899 */ /* 0x000fe4000800063f */
[----:B------:R-:W-:Y:S01]  /*0240*/  USHF.L.U32 UR4, UR4, 0x1, URZ ;  /* 0x0000000104047899 */ /* 0x000fe2000800063f */
[----:B------:R-:W0:Y:S11]  /*0250*/  FENCE.VIEW.ASYNC.S ;  /* 0x00000000000073c6 */ /* 0x000e360000000000 */
[----:B0-----:R0:W1:Y:S01]  /*0260*/  SYNCS.EXCH.64 URZ, [UR8], UR4 ;  /* 0x00000004083f75b2 */ /* 0x0010620008000100 */
[----:B------:R0:W2:Y:S01]  /*0270*/  SYNCS.EXCH.64 URZ, [UR8+0x28], UR6 ;  /* 0x00002806083f75b2 */ /* 0x0000a20008000100 */
[----:B------:R0:W3:Y:S01]  /*0280*/  SYNCS.EXCH.64 URZ, [UR8+0x8], UR4 ;  /* 0x00000804083f75b2 */ /* 0x0000e20008000100 */
[----:B------:R0:W4:Y:S01]  /*0290*/  SYNCS.EXCH.64 URZ, [UR8+0x30], UR6 ;  /* 0x00003006083f75b2 */ /* 0x0001220008000100 */
[----:B------:R0:W0:Y:S01]  /*02a0*/  SYNCS.EXCH.64 URZ, [UR8+0x10], UR4 ;  /* 0x00001004083f75b2 */ /* 0x0000220008000100 */
[----:B------:R0:W0:Y:S01]  /*02b0*/  SYNCS.EXCH.64 URZ, [UR8+0x38], UR6 ;  /* 0x00003806083f75b2 */ /* 0x0000220008000100 */
[----:B------:R0:W0:Y:S01]  /*02c0*/  SYNCS.EXCH.64 URZ, [UR8+0x18], UR4 ;  /* 0x00001804083f75b2 */ /* 0x0000220008000100 */
[----:B------:R0:W0:Y:S01]  /*02d0*/  SYNCS.EXCH.64 URZ, [UR8+0x40], UR6 ;  /* 0x00004006083f75b2 */ /* 0x0000220008000100 */
[----:B------:R0:W0:Y:S01]  /*02e0*/  SYNCS.EXCH.64 URZ, [UR8+0x20], UR4 ;  /* 0x00002004083f75b2 */ /* 0x0000220008000100 */
[----:B------:R0:W0:Y:S01]  /*02f0*/  SYNCS.EXCH.64 URZ, [UR8+0x48], UR6 ;  /* 0x00004806083f75b2 */ /* 0x0000220008000100 */
[----:B------:R-:W-:Y:S01]  /*0300*/  NOP ;  /* 0x0000000000007918 */ /* 0x000fe20000000000 */
.L_x_2:
[----:B------:R-:W5:Y:S01]  /*0310*/  SHFL.IDX PT, R2, R2, RZ, 0x1f ;  /* 0x00001fff02027589 */ /* 0x000f6200000e0000 */
[----:B------:R-:W1:Y:S01]  /*0320*/  LDC R3, c[0x0][0x75c] ;  /* 0x0001d700ff037b82 */ /* 0x000e620000000800 */
[----:B------:R-:W-:Y:S02]  /*0330*/  ELECT P0, URZ, PT ;  /* 0x00000000003f782f */ /* 0x000fe40003800000 */
[C---:B------:R-:W-:Y:S01]  /*0340*/  ISETP.NE.AND P2, PT, R4.reuse, RZ, PT ;  /* 0x000000ff0400720c */ /* 0x040fe20003f45270 */
[----:B------:R-:W2:Y:S01]  /*0350*/  S2R R7, SR_CTAID.Y ;  /* 0x0000000000077919 */ /* 0x000ea20000002600 */
[----:B0-----:R-:W-:Y:S01]  /*0360*/  UMOV UR4, 0x20 ;  /* 0x0000002000047882 */ /* 0x001fe20000000000 */
[----:B------:R-:W-:Y:S01]  /*0370*/  VIADD R12, R4, 0xffffffff ;  /* 0xffffffff040c7836 */ /* 0x000fe20000000000 */
[----:B------:R-:W-:Y:S01]  /*0380*/  NOP ;  /* 0x0000000000007918 */ /* 0x000fe20000000000 */
[----:B------:R-:W0:Y:S01]  /*0390*/  S2R R8, SR_CTAID.X ;  /* 0x0000000000087919 */ /* 0x000e220000002500 */
[----:B------:R-:W-:-:S02]  /*03a0*/  NOP ;  /* 0x0000000000007918 */ /* 0x000fc40000000000 */
[----:B------:R-:W-:Y:S02]  /*03b0*/  ISETP.GE.U32.AND P1, PT, R12, 0x2, PT ;  /* 0x000000020c00780c */ /* 0x000fe40003f26070 */
[----:B-----5:R-:W-:Y:S02]  /*03c0*/  ISETP.NE.OR P0, PT, R2, RZ, !P0 ;  /* 0x000000ff0200720c */ /* 0x020fe40004705670 */
[----:B-1----:R-:W-:Y:S02]  /*03d0*/  ISETP.NE.AND P3, PT, R3, 0x1, PT ;  /* 0x000000010300780c */ /* 0x002fe40003f65270 */
[----:B------:R-:W-:-:S04]  /*03e0*/  SHF.R.S32.HI R3, RZ, 0x1f, R6 ;  /* 0x0000001fff037819 */ /* 0x000fc80000011406 */
[----:B------:R-:W-:-:S04]  /*03f0*/  LEA.HI R3, R3, R6, RZ, 0x2 ;  /* 0x0000000603037211 */ /* 0x000fc800078f10ff */
[----:B------:R-:W-:Y:S01]  /*0400*/  LOP3.LUT R3, R3, 0xfffffffc, RZ, 0xc0, !PT ;  /* 0xfffffffc03037812 */ /* 0x000fe200078ec0ff */
[----:B------:R-:W-:Y:S01]  /*0410*/  VOTEU.ALL UP0, P0 ;  /* 0x00000000003f7886 */ /* 0x000fe20000000000 */
[----:B------:R-:W-:Y:S01]  /*0420*/  VOTEU.ALL UP1, P0 ;  /* 0x00000000003f7886 */ /* 0x000fe20000020000 */
[----:B------:R-:W0:Y:S01]  /*0430*/  @P3 LDC R9, c[0x0][0x10] ;  /* 0x00000400ff093b82 */ /* 0x000e220000000800 */
[----:B--2---:R-:W-:Y:S02]  /*0440*/  @P3 IMAD.MOV.U32 R2, RZ, RZ, R7 ;  /* 0x000000ffff023224 */ /* 0x004fe400078e0007 */
[----:B------:R-:W-:Y:S01]  /*0450*/  IMAD.IADD R6, R6, 0x1, -R3 ;  /* 0x0000000106067824 */ /* 0x000fe200078e0a03 */
[----:B------:R-:W-:Y:S01]  /*0460*/  @!UP0 UMOV UR6, 0x400 ;  /* 0x0000040000068882 */ /* 0x000fe20000000000 */
[----:B------:R-:W-:-:S04]  /*0470*/  @!UP0 UIADD3 UR4, -UR4, 0x100000, URZ ;  /* 0x0010000004048890 */ /* 0x000fc8000fffe13f */
[----:B------:R-:W-:Y:S02]  /*0480*/  @!UP0 USHF.L.U32 UR5, UR4, 0xb, URZ ;  /* 0x0000000b04058899 */ /* 0x000fe4000800063f */
[----:B------:R-:W-:Y:S01]  /*0490*/  @!UP0 USHF.L.U32 UR4, UR4, 0x1, URZ ;  /* 0x0000000104048899 */ /* 0x000fe2000800063f */
[----:B------:R-:W-:Y:S01]  /*04a0*/  @P3 IMAD.MOV.U32 R3, RZ, RZ, RZ ;  /* 0x000000ffff033224 */ /* 0x000fe200078e00ff */
[----:B------:R-:W1:Y:S01]  /*04b0*/  @!UP0 S2UR UR7, SR_CgaCtaId ;  /* 0x00000000000789c3 */ /* 0x000e620000008800 */
[----:B------:R-:W-:-:S07]  /*04c0*/  @P3 IMAD.MOV.U32 R13, RZ, RZ, RZ ;  /* 0x000000ffff0d3224 */ /* 0x000fce00078e00ff */
[----:B------:R-:W2:Y:S01]  /*04d0*/  @!P3 LDC R10, c[0x0][0xc] ;  /* 0x00000300ff0abb82 */ /* 0x000ea20000000800 */
[----:B0-----:R-:W-:-:S04]  /*04e0*/  @P3 IMAD.WIDE.U32 R2, R8, R9, R2 ;  /* 0x0000000908023225 */ /* 0x001fc800078e0002 */
[----:B------:R-:W-:Y:S02]  /*04f0*/  IMAD.MOV.U32 R9, RZ, RZ, RZ ;  /* 0x000000ffff097224 */ /* 0x000fe400078e00ff */
[----:B------:R-:W-:Y:S01]  /*0500*/  @P3 IMAD.IADD R3, R3, 0x1, R13 ;  /* 0x0000000103033824 */ /* 0x000fe200078e020d */
[----:B-1----:R-:W-:Y:S01]  /*0510*/  @!UP0 ULEA UR6, UR7, UR6, 0x18 ;  /* 0x0000000607068291 */ /* 0x002fe2000f8ec03f */
[----:B------:R-:W-:Y:S01]  /*0520*/  VOTEU.ALL UP0, P0 ;  /* 0x00000000003f7886 */ /* 0x000fe20000000000 */
[----:B------:R-:W-:-:S04]  /*0530*/  ISETP.NE.AND P0, PT, R6, 0x3, PT ;  /* 0x000000030600780c */ /* 0x000fc80003f05270 */
[----:B------:R-:W-:Y:S01]  /*0540*/  ISETP.EQ.OR P0, PT, R6, RZ, !P0 ;  /* 0x000000ff0600720c */ /* 0x000fe20004702670 */
[----:B--2---:R-:W-:-:S03]  /*0550*/  @!P3 IMAD.WIDE.U32 R10, R10, R7, R8 ;  /* 0x000000070a0ab225 */ /* 0x004fc600078e0008 */
[----:B------:R-:W-:Y:S01]  /*0560*/  ISETP.EQ.AND P0, PT, R4, RZ, P0 ;  /* 0x000000ff0400720c */ /* 0x000fe20000702270 */
[----:B------:R-:W0:Y:S02]  /*0570*/  FENCE.VIEW.ASYNC.S ;  /* 0x00000000000073c6 */ /* 0x000e240000000000 */
[----:B0-----:R0:W3:Y:S01]  /*0580*/  @!UP0 SYNCS.EXCH.64 URZ, [UR6+0x60], UR4 ;  /* 0x00006004063f85b2 */ /* 0x0010e20008000100 */
[----:B------:R-:W-:Y:S01]  /*0590*/  @!P3 IMAD.MOV.U32 R2, RZ, RZ, R10 ;  /* 0x000000ffff02b224 */ /* 0x000fe200078e000a */
[----:B------:R-:W-:Y:S01]  /*05a0*/  SEL R4, RZ, 0x1, !P0 ;  /* 0x00000001ff047807 */ /* 0x000fe20004000000 */
[----:B------:R-:W-:-:S03]  /*05b0*/  @!P3 IMAD.MOV.U32 R3, RZ, RZ, R11 ;  /* 0x000000ffff03b224 */ /* 0x000fc600078e000b */
[----:B------:R-:W-:Y:S01]  /*05c0*/  SEL R4, R4, 0x2, P1 ;  /* 0x0000000204047807 */ /* 0x000fe20000800000 */
[----:B------:R0:W3:Y:S01]  /*05d0*/  @!UP1 SYNCS.EXCH.64 URZ, [UR6+0x68], UR4 ;  /* 0x00006804063f95b2 */ /* 0x0000e20008000100 */
[----:B------:R-:W-:Y:S01]  /*05e0*/  NOP ;  /* 0x0000000000007918 */ /* 0x000fe20000000000 */
[----:B---34-:R-:W-:Y:S06]  /*05f0*/  BAR.SYNC.DEFER_BLOCKING 0x0 ;  /* 0x0000000000007b1d */ /* 0x018fec0000010000 */
[----:B------:R-:W-:Y:S05]  /*0600*/  @!P2 BRA `(.L_x_3) ;  /* 0x000000ac008ca947 */ /* 0x000fea0003800000 */
[----:B------:R-:W-:-:S13]  /*0610*/  ISETP.GT.U32.AND P0, PT, R12, 0x1, PT ;  /* 0x000000010c00780c */ /* 0x000fda0003f04070 */
[----:B0-----:R-:W-:Y:S05]  /*0620*/  @P0 EXIT ;  /* 0x000000000000094d */ /* 0x001fea0003800000 */
[----:B------:R-:W-:Y:S01]  /*0630*/  ULDC.64 UR4, c[0x0][0x750] ;  /* 0x0001d40000047ab9 */ /* 0x000fe20000000a00 */
[----:B------:R-:W-:Y:S01]  /*0640*/  PRMT R11, RZ, 0x7610, R11 ;  /* 0x00007610ff0b7816 */ /* 0x000fe2000000000b */
[----:B------:R-:W-:Y:S01]  /*0650*/  IMAD.MOV.U32 R10, RZ, RZ, -0x1 ;  /* 0xffffffffff0a7424 */ /* 0x000fe200078e00ff */
[----:B------:R-:W-:Y:S01]  /*0660*/  ISETP.GE.U32.AND P0, PT, R2, UR4, PT ;  /* 0x0000000402007c0c */ /* 0x000fe2000bf06070 */
[----:B------:R-:W-:Y:S02]  /*0670*/  IMAD.MOV.U32 R12, RZ, RZ, -0x1 ;  /* 0xffffffffff0c7424 */ /* 0x000fe400078e00ff */
[----:B------:R-:W-:Y:S01]  /*0680*/  IMAD.MOV.U32 R6, RZ, RZ, -0x1 ;  /* 0xffffffffff067424 */ /* 0x000fe200078e00ff */
[----:B------:R-:W-:-:S13]  /*0690*/  ISETP.GE.U32.AND.EX P0, PT, R3, UR5, PT, P0 ;  /* 0x0000000503007c0c */ /* 0x000fda000bf06100 */
[----:B------:R-:W-:Y:S05]  /*06a0*/  @P0 BRA `(.L_x_4) ;  /* 0x0000000400580947 */ /* 0x000fea0003800000 */
[----:B------:R-:W0:Y:S01]  /*06b0*/  LDC.64 R18, c[0x0][0x728] ;  /* 0x0001ca00ff127b82 */ /* 0x000e220000000a00 */
[----:B------:R-:W-:Y:S02]  /*06c0*/  IMAD.MOV.U32 R10, RZ, RZ, R2 ;  /* 0x000000ffff0a7224 */ /* 0x000fe400078e0002 */
[----:B------:R-:W-:-:S05]  /*06d0*/  IMAD.MOV.U32 R11, RZ, RZ, R3 ;  /* 0x000000ffff0b7224 */ /* 0x000fca00078e0003 */
[----:B------:R-:W1:Y:S08]  /*06e0*/  LDC R6, c[0x0][0x730] ;  /* 0x0001cc00ff067b82 */ /* 0x000e700000000800 */
[----:B------:R-:W2:Y:S01]  /*06f0*/  LDC.64 R20, c[0x0][0x720] ;  /* 0x0001c800ff147b82 */ /* 0x000ea20000000a00 */
[----:B0-----:R-:W-:-:S04]  /*0700*/  ISETP.NE.U32.AND P0, PT, R18, RZ, PT ;  /* 0x000000ff1200720c */ /* 0x001fc80003f05070 */
[----:B------:R-:W-:-:S13]  /*0710*/  ISETP.NE.AND.EX P0, PT, R19, RZ, PT, P0 ;  /* 0x000000ff1300720c */ /* 0x000fda0003f05300 */
[----:B-12---:R-:W-:Y:S05]  /*0720*/  @!P0 BRA `(.L_x_5) ;  /* 0x0000000000288947 */ /* 0x006fea0003800000 */
[----:B------:R-:W0:Y:S02]  /*0730*/  LDC R15, c[0x0][0x734] ;  /* 0x0001cd00ff0f7b82 */ /* 0x000e240000000800 */
[----:B0-----:R-:W-:-:S05]  /*0740*/  IADD3 R15, P0, R2, R15, RZ ;  /* 0x0000000f020f7210 */ /* 0x001fca0007f1e0ff */
[----:B------:R-:W-:-:S04]  /*0750*/  IMAD.X R17, RZ, RZ, R3, P0 ;  /* 0x000000ffff117224 */ /* 0x000fc800000e0603 */
[----:B------:R-:W-:-:S04]  /*0760*/  IMAD.WIDE.U32 R10, R17, R18, RZ ;  /* 0x00000012110a7225 */ /* 0x000fc800078e00ff */
[----:B------:R-:W-:-:S04]  /*0770*/  IMAD.WIDE.U32 R12, P0, R15, R19, R10 ;  /* 0x000000130f0c7225 */ /* 0x000fc8000780000a */
[----:B------:R-:W-:-:S04]  /*0780*/  IMAD.WIDE.U32 R10, R15, R18, RZ ;  /* 0x000000120f0a7225 */ /* 0x000fc800078e00ff */
[----:B------:R-:W-:Y:S01]  /*0790*/  IMAD.X R15, RZ, RZ, RZ, P0 ;  /* 0x000000ffff0f7224 */ /* 0x000fe200000e06ff */
[----:B------:R-:W-:Y:S01]  /*07a0*/  IADD3 RZ, P0, R11, R12, RZ ;  /* 0x0000000c0bff7210 */ /* 0x000fe20007f1e0ff */
[----:B------:R-:W-:-:S04]  /*07b0*/  IMAD.MOV.U32 R14, RZ, RZ, R13 ;  /* 0x000000ffff0e7224 */ /* 0x000fc800078e000d */
[----:B------:R-:W-:-:S08]  /*07c0*/  IMAD.WIDE.U32.X R10, R17, R19, R14, P0 ;  /* 0x00000013110a7225 */ /* 0x000fd000000e040e */
.L_x_5:
[-CC-:B------:R-:W-:Y:S01]  /*07d0*/  SHF.R.U64 R25, R10, R6.reuse, R11.reuse ;  /* 0x000000060a197219 */ /* 0x180fe2000000120b */
[----:B------:R-:W0:Y:S01]  /*07e0*/  LDC R14, c[0x0][0x718] ;  /* 0x0001c600ff0e7b82 */ /* 0x000e220000000800 */
[----:B------:R-:W-:Y:S01]  /*07f0*/  SHF.R.U32.HI R9, RZ, R6, R11 ;  /* 0x00000006ff097219 */ /* 0x000fe2000001160b */
[----:B------:R-:W-:Y:S01]  /*0800*/  ULDC UR4, c[0x0][0x150] ;  /* 0x0000540000047ab9 */ /* 0x000fe20000000800 */
[----:B------:R-:W-:Y:S02]  /*0810*/  IADD3 R13, P0, RZ, -R25, RZ ;  /* 0x80000019ff0d7210 */ /* 0x000fe40007f1e0ff */
[----:B------:R-:W-:-:S03]  /*0820*/  I2FP.F32.U32 R6, R8 ;  /* 0x0000000800067245 */ /* 0x000fc60000201000 */
[----:B------:R-:W1:Y:S01]  /*0830*/  LDC.64 R26, c[0x0][0x740] ;  /* 0x0001d000ff1a7b82 */ /* 0x000e620000000a00 */
[----:B------:R-:W-:Y:S02]  /*0840*/  IMAD.X R15, RZ, RZ, ~R9, P0 ;  /* 0x000000ffff0f7224 */ /* 0x000fe400000e0e09 */
[----:B------:R-:W-:Y:S01]  /*0850*/  FMUL R6, R6, UR4 ;  /* 0x0000000406067c20 */ /* 0x000fe20008400000 */
[----:B------:R-:W-:Y:S01]  /*0860*/  IMAD.WIDE.U32 R10, R13, R20, R2 ;  /* 0x000000140d0a7225 */ /* 0x000fe200078e0002 */
[----:B------:R-:W-:-:S03]  /*0870*/  ULDC UR4, c[0x0][0x154] ;  /* 0x0000550000047ab9 */ /* 0x000fc60000000800 */
[----:B------:R-:W-:Y:S01]  /*0880*/  IMAD R12, R15, R20, RZ ;  /* 0x000000140f0c7224 */ /* 0x000fe200078e02ff */
[----:B------:R-:W2:Y:S01]  /*0890*/  LDC R9, c[0x0][0x144] ;  /* 0x00005100ff097b82 */ /* 0x000ea20000000800 */
[----:B------:R-:W3:Y:S02]  /*08a0*/  F2I.U32.TRUNC.NTZ R6, R6 ;  /* 0x0000000600067305 */ /* 0x000ee4000020f000 */
[----:B------:R-:W-:-:S04]  /*08b0*/  IMAD R13, R13, R21, R12 ;  /* 0x000000150d0d7224 */ /* 0x000fc800078e020c */
[----:B------:R-:W-:Y:S01]  /*08c0*/  IMAD.IADD R11, R11, 0x1, R13 ;  /* 0x000000010b0b7824 */ /* 0x000fe200078e020d */
[----:B------:R-:W4:Y:S01]  /*08d0*/  LDC R16, c[0x0][0x708] ;  /* 0x0001c200ff107b82 */ /* 0x000f220000000800 */
[----:B------:R-:W-:-:S03]  /*08e0*/  IMAD.MOV.U32 R13, RZ, RZ, -0x1 ;  /* 0xffffffffff0d7424 */ /* 0x000fc600078e00ff */
[-CC-:B0-----:R-:W-:Y:S02]  /*08f0*/  SHF.R.U64 R20, R10, R14.reuse, R11.reuse ;  /* 0x0000000e0a147219 */ /* 0x181fe4000000120b */
[----:B------:R-:W-:Y:S02]  /*0900*/  I2FP.F32.U32 R10, R7 ;  /* 0x00000007000a7245 */ /* 0x000fe40000201000 */
[----:B------:R-:W0:Y:S01]  /*0910*/  LDC R24, c[0x0][0x758] ;  /* 0x0001d600ff187b82 */ /* 0x000e220000000800 */
[----:B-1----:R-:W-:Y:S01]  /*0920*/  ISETP.NE.U32.AND P0, PT, R26, RZ, PT ;  /* 0x000000ff1a00720c */ /* 0x002fe20003f05070 */
[----:B---3--:R-:W-:Y:S01]  /*0930*/  IMAD.MOV R12, RZ, RZ, -R6 ;  /* 0x000000ffff0c7224 */ /* 0x008fe200078e0a06 */
[----:B------:R-:W-:Y:S01]  /*0940*/  SHF.R.U32.HI R11, RZ, R14, R11 ;  /* 0x0000000eff0b7219 */ /* 0x000fe2000001160b */
[----:B------:R-:W-:Y:S01]  /*0950*/  FMUL R10, R10, UR4 ;  /* 0x000000040a0a7c20 */ /* 0x000fe20008400000 */
[----:B------:R-:W-:-:S03]  /*0960*/  ISETP.NE.AND.EX P0, PT, R27, RZ, PT, P0 ;  /* 0x000000ff1b00720c */ /* 0x000fc60003f05300 */
[----:B------:R-:W1:Y:S01]  /*0970*/  LDC R18, c[0x0][0x148] ;  /* 0x00005200ff127b82 */ /* 0x000e620000000800 */
[----:B--2---:R-:W-:-:S07]  /*0980*/  IMAD R6, R9, R12, R8 ;  /* 0x0000000c09067224 */ /* 0x004fce00078e0208 */
[----:B------:R-:W2:Y:S01]  /*0990*/  LDC R22, c[0x0][0x700] ;  /* 0x0001c000ff167b82 */ /* 0x000ea20000000800 */
[-CC-:B----4-:R-:W-:Y:S02]  /*09a0*/  SHF.R.U64 R28, R20, R16.reuse, R11.reuse ;  /* 0x00000010141c7219 */ /* 0x190fe4000000120b */
[----:B------:R-:W-:Y:S01]  /*09b0*/  SHF.R.U32.HI R9, RZ, R16, R11 ;  /* 0x00000010ff097219 */ /* 0x000fe2000001160b */
[----:B------:R-:W-:Y:S01]  /*09c0*/  IMAD.MOV.U32 R11, RZ, RZ, 0x1 ;  /* 0x00000001ff0b7424 */ /* 0x000fe200078e00ff */
[----:B------:R3:W4:Y:S03]  /*09d0*/  F2I.U32.TRUNC.NTZ R16, R10 ;  /* 0x0000000a00107305 */ /* 0x000726000020f000 */
[----:B------:R-:W1:Y:S01]  /*09e0*/  LDC R19, c[0x0][0x748] ;  /* 0x0001d200ff137b82 */ /* 0x000e620000000800 */
[-C--:B0-----:R-:W-:Y:S02]  /*09f0*/  SHF.L.U32 R8, R13, R24.reuse, RZ ;  /* 0x000000180d087219 */ /* 0x081fe400000006ff */
[----:B------:R-:W-:-:S02]  /*0a00*/  SHF.R.U64 R30, R28, R24, R9 ;  /* 0x000000181c1e7219 */ /* 0x000fc40000001209 */
[----:B------:R-:W-:Y:S02]  /*0a10*/  LOP3.LUT R15, RZ, R8, RZ, 0x33, !PT ;  /* 0x00000008ff0f7212 */ /* 0x000fe400078e33ff */
[-C--:B------:R-:W-:Y:S01]  /*0a20*/  SHF.R.U32.HI R9, RZ, R24.reuse, R9 ;  /* 0x00000018ff097219 */ /* 0x080fe20000011609 */
[----:B------:R-:W0:Y:S01]  /*0a30*/  LDC R21, c[0x0][0x738] ;  /* 0x0001ce00ff157b82 */ /* 0x000e220000000800 */
[----:B------:R-:W-:Y:S01]  /*0a40*/  SHF.L.U32 R14, R11, R24, RZ ;  /* 0x000000180b0e7219 */ /* 0x000fe200000006ff */
[----:B------:R-:W-:-:S06]  /*0a50*/  IMAD.MOV.U32 R8, RZ, RZ, R30 ;  /* 0x000000ffff087224 */ /* 0x000fcc00078e001e */
[----:B------:R-:W0:Y:S01]  /*0a60*/  LDC R23, c[0x0][0x710] ;  /* 0x0001c400ff177b82 */ /* 0x000e220000000800 */
[----:B---34-:R-:W-:Y:S05]  /*0a70*/  @!P0 BRA `(.L_x_6) ;  /* 0x0000000000288947 */ /* 0x018fea0003800000 */
[----:B------:R-:W3:Y:S02]  /*0a80*/  LDC R13, c[0x0][0x74c] ;  /* 0x0001d300ff0d7b82 */ /* 0x000ee40000000800 */
[----:B---3--:R-:W-:-:S05]  /*0a90*/  IADD3 R13, P0, R30, R13, RZ ;  /* 0x0000000d1e0d7210 */ /* 0x008fca0007f1e0ff */
        /* <DEDUP_REMOVED lines=8> */
.L_x_6:
[----:B-1----:R-:W-:Y:S01]  /*0b20*/  SHF.R.U64 R8, R8, R19, R9 ;  /* 0x0000001308087219 */ /* 0x002fe20000001209 */
[----:B--2---:R-:W-:Y:S01]  /*0b30*/  VIADD R9, R22, 0xffffffff ;  /* 0xffffffff16097836 */ /* 0x004fe20000000000 */
[----:B------:R-:W-:Y:S01]  /*0b40*/  LOP3.LUT R15, R28, R15, RZ, 0xc0, !PT ;  /* 0x0000000f1c0f7212 */ /* 0x000fe200078ec0ff */
[----:B------:R-:W-:Y:S02]  /*0b50*/  IMAD.MOV R16, RZ, RZ, -R16 ;  /* 0x000000ffff107224 */ /* 0x000fe400078e0a10 */
[----:B------:R-:W-:Y:S01]  /*0b60*/  IMAD.MOV R10, RZ, RZ, -R8 ;  /* 0x000000ffff0a7224 */ /* 0x000fe200078e0a08 */
[----:B------:R-:W-:Y:S01]  /*0b70*/  LOP3.LUT R9, R20, R9, RZ, 0xc0, !PT ;  /* 0x0000000914097212 */ /* 0x000fe200078ec0ff */
[----:B------:R-:W-:Y:S02]  /*0b80*/  @P3 IMAD R6, R18, R16, R7 ;  /* 0x0000001012063224 */ /* 0x000fe400078e0207 */
[----:B------:R-:W-:Y:S02]  /*0b90*/  IMAD R15, R14, R8, R15 ;  /* 0x000000080e0f7224 */ /* 0x000fe400078e020f */
[----:B0-----:R-:W-:-:S02]  /*0ba0*/  IMAD R7, R10, R21, R30 ;  /* 0x000000150a077224 */ /* 0x001fc400078e021e */
[----:B------:R-:W-:Y:S02]  /*0bb0*/  IMAD R6, R15, R23, R6 ;  /* 0x000000170f067224 */ /* 0x000fe400078e0206 */
[----:B------:R-:W-:Y:S02]  /*0bc0*/  IMAD R7, R7, R22, R9 ;  /* 0x0000001607077224 */ /* 0x000fe400078e0209 */
[----:B------:R-:W-:-:S03]  /*0bd0*/  IMAD.MOV.U32 R11, RZ, RZ, 0x1 ;  /* 0x00000001ff0b7424 */ /* 0x000fc600078e00ff */
[----:B------:R-:W-:Y:S02]  /*0be0*/  SEL R12, R7, R6, !P3 ;  /* 0x00000006070c7207 */ /* 0x000fe40005800000 */
[----:B------:R-:W-:Y:S01]  /*0bf0*/  SEL R10, R6, R7, !P3 ;  /* 0x00000007060a7207 */ /* 0x000fe20005800000 */
[----:B------:R-:W-:-:S07]  /*0c00*/  IMAD.MOV.U32 R6, RZ, RZ, R25 ;  /* 0x000000ffff067224 */ /* 0x000fce00078e0019 */
.L_x_4:
[----:B------:R-:W-:-:S08]  /*0c10*/  NOP ;  /* 0x0000000000007918 */ /* 0x000fd00000000000 */
[----:B------:R-:W0:Y:S02]  /*0c20*/  USETMAXREG.TRY_ALLOC.CTAPOOL UP0, 0xe8 ;  /* 0x000000e8000079c8 */ /* 0x000e240008000600 */
[----:B0-----:R-:W-:-:S13]  /*0c30*/  PLOP3.LUT P0, PT, PT, PT, UP0, 0x80, 0x0 ;  /* 0x000000000000781c */ /* 0x001fda0003f0f008 */
[----:B------:R-:W-:Y:S05]  /*0c40*/  @!P0 BRA `(.L_x_4) ;  /* 0xfffffffc00f08947 */ /* 0x000fea000383ffff */
[----:B------:R-:W-:Y:S01]  /*0c50*/  ULDC.64 UR4, c[0x0][0x698] ;  /* 0x0001a60000047ab9 */ /* 0x000fe20000000a00 */
[----:B------:R-:W-:Y:S01]  /*0c60*/  ULDC.64 UR14, c[0x0][0x208] ;  /* 0x00008200000e7ab9 */ /* 0x000fe20000000a00 */
[----:B------:R-:W-:-:S04]  /*0c70*/  ISETP.NE.U32.AND P0, PT, RZ, UR4, PT ;  /* 0x00000004ff007c0c */ /* 0x000fc8000bf05070 */
[----:B------:R-:W-:-:S13]  /*0c80*/  ISETP.NE.AND.EX P0, PT, RZ, UR5, PT, P0 ;  /* 0x00000005ff007c0c */ /* 0x000fda000bf05300 */
[----:B------:R-:W-:Y:S05]  /*0c90*/  @!P0 BRA `(.L_x_7) ;  /* 0x00000000001c8947 */ /* 0x000fea0003800000 */
[----:B------:R-:W0:Y:S02]  /*0ca0*/  LDC.64 R8, c[0x0][0x698] ;  /* 0x0001a600ff087b82 */ /* 0x000e240000000a00 */
[----:B0-----:R-:W2:Y:S02]  /*0cb0*/  LDG.E.64 R8, desc[UR14][R8.64] ;  /* 0x0000000e08087981 */ /* 0x001ea4000c1e1b00 */
[----:B--2---:R-:W-:-:S04]  /*0cc0*/  ISETP.NE.U32.AND P0, PT, R8, RZ, PT ;  /* 0x000000ff0800720c */ /* 0x004fc80003f05070 */
[----:B------:R-:W-:-:S13]  /*0cd0*/  ISETP.NE.AND.EX P0, PT, R9, RZ, PT, P0 ;  /* 0x000000ff0900720c */ /* 0x000fda0003f05300 */
[----:B------:R-:W-:Y:S05]  /*0ce0*/  @!P0 BRA `(.L_x_7) ;  /* 0x0000000000088947 */ /* 0x000fea0003800000 */
[----:B------:R0:W5:Y:S01]  /*0cf0*/  LD.E R7, desc[UR14][R8.64] ;  /* 0x0000000e08077980 */ /* 0x000162000c101900 */
[----:B------:R-:W-:Y:S05]  /*0d00*/  BRA `(.L_x_8) ;  /* 0x0000000000207947 */ /* 0x000fea0003800000 */
.L_x_7:
[----:B------:R-:W-:Y:S02]  /*0d10*/  ULDC.64 UR4, c[0x0][0x688] ;  /* 0x0001a20000047ab9 */ /* 0x000fe40000000a00 */
[----:B------:R-:W-:-:S04]  /*0d20*/  ISETP.NE.U32.AND P0, PT, RZ, UR4, PT ;  /* 0x00000004ff007c0c */ /* 0x000fc8000bf05070 */
[----:B------:R-:W-:-:S13]  /*0d30*/  ISETP.NE.AND.EX P0, PT, RZ, UR5, PT, P0 ;  /* 0x00000005ff007c0c */ /* 0x000fda000bf05300 */
[----:B------:R-:W-:Y:S05]  /*0d40*/  @!P0 BRA `(.L_x_9) ;  /* 0x00000000000c8947 */ /* 0x000fea0003800000 */
[----:B------:R-:W0:Y:S02]  /*0d50*/  LDC.64 R8, c[0x0][0x688] ;  /* 0x0001a200ff087b82 */ /* 0x000e240000000a00 */
[----:B0-----:R1:W5:Y:S01]  /*0d60*/  LDG.E R7, desc[UR14][R8.64] ;  /* 0x0000000e08077981 */ /* 0x001362000c1e1900 */
[----:B------:R-:W-:Y:S05]  /*0d70*/  BRA `(.L_x_8) ;  /* 0x0000000000047947 */ /* 0x000fea0003800000 */
.L_x_9:
[----:B------:R-:W2:Y:S02]  /*0d80*/  LDC R7, c[0x0][0x680] ;  /* 0x0001a000ff077b82 */ /* 0x000ea40000000800 */
.L_x_8:
[----:B------:R-:W-:Y:S02]  /*0d90*/  ULDC.64 UR4, c[0x0][0x6a0] ;  /* 0x0001a80000047ab9 */ /* 0x000fe40000000a00 */
[----:B------:R-:W-:-:S04]  /*0da0*/  ISETP.NE.U32.AND P0, PT, RZ, UR4, PT ;  /* 0x00000004ff007c0c */ /* 0x000fc8000bf05070 */
[----:B------:R-:W-:-:S13]  /*0db0*/  ISETP.NE.AND.EX P0, PT, RZ, UR5, PT, P0 ;  /* 0x00000005ff007c0c */ /* 0x000fda000bf05300 */
[----:B------:R-:W-:Y:S05]  /*0dc0*/  @!P0 BRA `(.L_x_10) ;  /* 0x00000000001c8947 */ /* 0x000fea0003800000 */
[----:B01----:R-:W0:Y:S02]  /*0dd0*/  LDC.64 R8, c[0x0][0x6a0] ;  /* 0x0001a800ff087b82 */ /* 0x003e240000000a00 */
[----:B0-----:R-:W3:Y:S02]  /*0de0*/  LDG.E.64 R8, desc[UR14][R8.64] ;  /* 0x0000000e08087981 */ /* 0x001ee4000c1e1b00 */
[----:B---3--:R-:W-:-:S04]  /*0df0*/  ISETP.NE.U32.AND P0, PT, R8, RZ, PT ;  /* 0x000000ff0800720c */ /* 0x008fc80003f05070 */
[----:B------:R-:W-:-:S13]  /*0e00*/  ISETP.NE.AND.EX P0, PT, R9, RZ, PT, P0 ;  /* 0x000000ff0900720c */ /* 0x000fda0003f05300 */
[----:B------:R-:W-:Y:S05]  /*0e10*/  @!P0 BRA `(.L_x_10) ;  /* 0x0000000000088947 */ /* 0x000fea0003800000 */
[----:B------:R0:W5:Y:S01]  /*0e20*/  LD.E R8, desc[UR14][R8.64] ;  /* 0x0000000e08087980 */ /* 0x000162000c101900 */
[----:B------:R-:W-:Y:S05]  /*0e30*/  BRA `(.L_x_11) ;  /* 0x0000000000207947 */ /* 0x000fea0003800000 */
.L_x_10:
[----:B------:R-:W-:Y:S02]  /*0e40*/  ULDC.64 UR4, c[0x0][0x690] ;  /* 0x0001a40000047ab9 */ /* 0x000fe40000000a00 */
[----:B------:R-:W-:-:S04]  /*0e50*/  ISETP.NE.U32.AND P0, PT, RZ, UR4, PT ;  /* 0x00000004ff007c0c */ /* 0x000fc8000bf05070 */
[----:B------:R-:W-:-:S13]  /*0e60*/  ISETP.NE.AND.EX P0, PT, RZ, UR5, PT, P0 ;  /* 0x00000005ff007c0c */ /* 0x000fda000bf05300 */
[----:B------:R-:W-:Y:S05]  /*0e70*/  @!P0 BRA `(.L_x_12) ;  /* 0x00000000000c8947 */ /* 0x000fea0003800000 */
[----:B01----:R-:W0:Y:S02]  /*0e80*/  LDC.64 R8, c[0x0][0x690] ;  /* 0x0001a400ff087b82 */ /* 0x003e240000000a00 */
[----:B0-----:R1:W5:Y:S01]  /*0e90*/  LDG.E R8, desc[UR14][R8.64] ;  /* 0x0000000e08087981 */ /* 0x001362000c1e1900 */
[----:B------:R-:W-:Y:S05]  /*0ea0*/  BRA `(.L_x_11) ;  /* 0x0000000000047947 */ /* 0x000fea0003800000 */
.L_x_12:
[----:B01----:R-:W3:Y:S02]  /*0eb0*/  LDC R8, c[0x0][0x684] ;  /* 0x0001a100ff087b82 */ /* 0x003ee40000000800 */
.L_x_11:
[----:B------:R-:W-:-:S13]  /*0ec0*/  LOP3.LUT P0, RZ, R11, 0xff, RZ, 0xc0, !PT ;  /* 0x000000ff0bff7812 */ /* 0x000fda000780c0ff */
[----:B------:R-:W-:Y:S05]  /*0ed0*/  @!P0 EXIT ;  /* 0x000000000000894d */ /* 0x000fea0003800000 */
[----:B------:R-:W-:Y:S01]  /*0ee0*/  ULDC UR4, c[0x0][0x28c] ;  /* 0x0000a30000047ab9 */ /* 0x000fe20000000800 */
[----:B------:R-:W-:Y:S01]  /*0ef0*/  LOP3.LUT R156, R4, 0x1, RZ, 0xfc, !PT ;  /* 0x00000001049c7812 */ /* 0x000fe200078efcff */
[----:B------:R-:W-:-:S04]  /*0f00*/  UIADD3 UR4, UR4, 0x3f, URZ ;  /* 0x0000003f04047890 */ /* 0x000fc8000fffe03f */
[----:B------:R-:W-:-:S04]  /*0f10*/  USHF.R.S32.HI UR5, URZ, 0x1f, UR4 ;  /* 0x0000001f3f057899 */ /* 0x000fc80008011404 */
[----:B------:R-:W-:-:S03]  /*0f20*/  ULEA.HI UR5, UR5, UR4, URZ, 0x6 ;  /* 0x0000000405057291 */ /* 0x000fc6000f8f303f */
[----:B------:R-:W-:Y:S01]  /*0f30*/  UMOV UR4, URZ ;  /* 0x0000003f00047c82 */ /* 0x000fe20008000000 */
[----:B------:R-:W-:-:S03]  /*0f40*/  USHF.R.S32.HI UR6, URZ, 0x6, UR5 ;  /* 0x000000063f067899 */ /* 0x000fc60008011405 */
[----:B------:R-:W-:-:S09]  /*0f50*/  UMOV UR5, URZ ;  /* 0x0000003f00057c82 */ /* 0x000fd20008000000 */
.L_x_277:
[----:B01----:R-:W-:Y:S02]  /*0f60*/  LOP3.LUT R9, R0, 0x80, RZ, 0xc0, !PT ;  /* 0x0000008000097812 */ /* 0x003fe400078ec0ff */
[----:B------:R-:W-:Y:S02]  /*0f70*/  CS2R R150, SRZ ;  /* 0x0000000000967805 */ /* 0x000fe4000001ff00 */
[----:B------:R-:W-:Y:S02]  /*0f80*/  CS2R R24, SRZ ;  /* 0x0000000000187805 */ /* 0x000fe4000001ff00 */
[----:B----4-:R-:W-:Y:S02]  /*0f90*/  CS2R R26, SRZ ;  /* 0x00000000001a7805 */ /* 0x010fe4000001ff00 */
[----:B---3--:R-:W-:Y:S02]  /*0fa0*/  SHF.R.U32.HI R11, RZ, 0x7, R9 ;  /* 0x00000007ff0b7819 */ /* 0x008fe40000011609 */
[----:B------:R-:W-:-:S02]  /*0fb0*/  CS2R R28, SRZ ;  /* 0x00000000001c7805 */ /* 0x000fc4000001ff00 */
[----:B------:R-:W-:Y:S02]  /*0fc0*/  VIMNMX R9, RZ, UR6, PT ;  /* 0x00000006ff097c48 */ /* 0x000fe4000bfe0100 */
[----:B------:R-:W-:Y:S02]  /*0fd0*/  CS2R R30, SRZ ;  /* 0x00000000001e7805 */ /* 0x000fe4000001ff00 */
[----:B------:R-:W-:Y:S02]  /*0fe0*/  CS2R R32, SRZ ;  /* 0x0000000000207805 */ /* 0x000fe4000001ff00 */
[----:B------:R-:W-:Y:S01]  /*0ff0*/  CS2R R34, SRZ ;  /* 0x0000000000227805 */ /* 0x000fe2000001ff00 */
[----:B------:R-:W0:Y:S01]  /*1000*/  SHFL.IDX PT, R11, R11, RZ, 0x1f ;  /* 0x00001fff0b0b7589 */ /* 0x000e2200000e0000 */
[----:B------:R-:W-:Y:S02]  /*1010*/  IADD3 R9, -R9, UR6, RZ ;  /* 0x0000000609097c10 */ /* 0x000fe4000fffe1ff */
[----:B------:R-:W-:-:S02]  /*1020*/  CS2R R36, SRZ ;  /* 0x0000000000247805 */ /* 0x000fc4000001ff00 */
[----:B------:R-:W-:Y:S02]  /*1030*/  CS2R R38, SRZ ;  /* 0x0000000000267805 */ /* 0x000fe4000001ff00 */
[----:B------:R-:W-:Y:S02]  /*1040*/  CS2R R40, SRZ ;  /* 0x0000000000287805 */ /* 0x000fe4000001ff00 */
[----:B------:R-:W-:Y:S02]  /*1050*/  ISETP.GE.AND P0, PT, R9, 0x1, PT ;  /* 0x000000010900780c */ /* 0x000fe40003f06270 */
[----:B------:R-:W-:Y:S02]  /*1060*/  CS2R R42, SRZ ;  /* 0x00000000002a7805 */ /* 0x000fe4000001ff00 */
[----:B------:R-:W-:Y:S02]  /*1070*/  CS2R R44, SRZ ;  /* 0x00000000002c7805 */ /* 0x000fe4000001ff00 */
[----:B------:R-:W-:-:S02]  /*1080*/  CS2R R46, SRZ ;  /* 0x00000000002e7805 */ /* 0x000fc4000001ff00 */
[----:B------:R-:W-:Y:S02]  /*1090*/  CS2R R48, SRZ ;  /* 0x0000000000307805 */ /* 0x000fe4000001ff00 */
[----:B------:R-:W-:Y:S02]  /*10a0*/  CS2R R50, SRZ ;  /* 0x0000000000327805 */ /* 0x000fe4000001ff00 */
[----:B------:R-:W-:Y:S02]  /*10b0*/  CS2R R52, SRZ ;  /* 0x0000000000347805 */ /* 0x000fe4000001ff00 */
        /* <DEDUP_REMOVED lines=12> */
[----:B0-----:R-:W-:Y:S02]  /*1180*/  R2UR UR7, R11 ;  /* 0x000000000b0772ca */ /* 0x001fe400000e0000 */
        /* <DEDUP_REMOVED lines=35> */
[----:B------:R-:W-:Y:S01]  /*13c0*/  CS2R R148, SRZ ;  /* 0x0000000000947805 */ /* 0x000fe2000001ff00 */
[----:B--2--5:R-:W-:Y:S06]  /*13d0*/  @!P0 BRA `(.L_x_13) ;  /* 0x0000000400348947 */ /* 0x024fec0003800000 */
[----:B------:R-:W0:Y:S01]  /*13e0*/  S2UR UR10, SR_CgaCtaId ;  /* 0x00000000000a79c3 */ /* 0x000e220000008800 */
[----:B------:R-:W-:Y:S01]  /*13f0*/  ULEA.HI UR8, UR7, UR7, URZ, 0x1 ;  /* 0x0000000707087291 */ /* 0x000fe2000f8f083f */
[----:B------:R-:W-:Y:S01]  /*1400*/  IMAD.U32 R15, RZ, RZ, UR4 ;  /* 0x00000004ff0f7e24 */ /* 0x000fe2000f8e00ff */
[----:B------:R-:W-:Y:S01]  /*1410*/  UMOV UR9, 0x400 ;  /* 0x0000040000097882 */ /* 0x000fe20000000000 */
[----:B------:R-:W-:Y:S02]  /*1420*/  UPLOP3.LUT UP0, UPT, UPT, UPT, UPT, 0x40, 0x0 ;  /* 0x000000000000789c */ /* 0x000fe40003f0e870 */
[----:B------:R-:W-:Y:S01]  /*1430*/  ULOP3.LUT UR8, UR8, 0xffffe, URZ, 0xc0, !UPT ;  /* 0x000ffffe08087892 */ /* 0x000fe2000f8ec03f */
[----:B------:R-:W-:Y:S01]  /*1440*/  UMOV UR12, UR5 ;  /* 0x00000005000c7c82 */ /* 0x000fe20008000000 */
[----:B------:R-:W-:Y:S02]  /*1450*/  UMOV UR13, UR5 ;  /* 0x00000005000d7c82 */ /* 0x000fe40008000000 */
[----:B------:R-:W-:-:S02]  /*1460*/  UIADD3 UR8, UR7, -UR8, URZ ;  /* 0x8000000807087290 */ /* 0x000fc4000fffe03f */
[----:B0-----:R-:W-:-:S04]  /*1470*/  ULEA UR9, UR10, UR9, 0x18 ;  /* 0x000000090a097291 */ /* 0x001fc8000f8ec03f */
[----:B------:R-:W-:-:S04]  /*1480*/  ULEA UR8, UR8, UR9, 0xc ;  /* 0x0000000908087291 */ /* 0x000fc8000f8e603f */
[----:B------:R-:W-:-:S04]  /*1490*/  UIADD3 UR8, UR8, 0x100, URZ ;  /* 0x0000010008087890 */ /* 0x000fc8000fffe03f */
[----:B------:R-:W-:-:S04]  /*14a0*/  USHF.R.U32.HI UR8, URZ, 0x4, UR8 ;  /* 0x000000043f087899 */ /* 0x000fc80008011608 */
[----:B------:R-:W-:-:S12]  /*14b0*/  ULOP3.LUT UR7, UR8, 0x3fff, URZ, 0xc0, !UPT ;  /* 0x00003fff08077892 */ /* 0x000fd8000f8ec03f */
.L_x_20:
[----:B------:R-:W-:-:S13]  /*14c0*/  ISETP.NE.AND P1, PT, R156, 0x3, PT ;  /* 0x000000039c00780c */ /* 0x000fda0003f25270 */
[----:B01----:R-:W-:Y:S05]  /*14d0*/  @!P1 BRA `(.L_x_14) ;  /* 0x0000000000049947 */ /* 0x003fea0003800000 */
[----:B------:R-:W-:Y:S01]  /*14e0*/  BPT.TRAP 0x1 ;  /* 0x000000040000795c */ /* 0x000fe20000300000 */
.L_x_14:
[----:B------:R-:W0:Y:S01]  /*14f0*/  S2UR UR9, SR_CgaCtaId ;  /* 0x00000000000979c3 */ /* 0x000e220000008800 */
[----:B------:R-:W-:Y:S01]  /*1500*/  UMOV UR8, 0x400 ;  /* 0x0000040000087882 */ /* 0x000fe20000000000 */
[----:B------:R-:W-:Y:S01]  /*1510*/  SHF.L.U32 R13, R15, 0x1f, RZ ;  /* 0x0000001f0f0d7819 */ /* 0x000fe200000006ff */
[----:B0-----:R-:W-:-:S04]  /*1520*/  ULEA UR16, UR9, UR8, 0x18 ;  /* 0x0000000809107291 */ /* 0x001fc8000f8ec03f */
[----:B------:R-:W-:-:S09]  /*1530*/  ULEA UR8, UR12, UR16, 0x3 ;  /* 0x000000100c087291 */ /* 0x000fd2000f8e183f */
[----:B------:R0:W1:Y:S01]  /*1540*/  SYNCS.PHASECHK.TRANS64.TRYWAIT P0, [UR8], R13 ;  /* 0x0000000dff0075a7 */ /* 0x0000620008000148 */
[----:B------:R-:W-:Y:S05]  /*1550*/  @!P1 BRA `(.L_x_15) ;  /* 0x0000000000049947 */ /* 0x000fea0003800000 */
[----:B------:R-:W-:Y:S01]  /*1560*/  BPT.TRAP 0x1 ;  /* 0x000000040000795c */ /* 0x000fe20000300000 */
.L_x_15:
[C---:B------:R-:W-:Y:S02]  /*1570*/  IMAD.SHL.U32 R11, R0.reuse, 0x20, RZ ;  /* 0x00000020000b7824 */ /* 0x040fe400078e00ff */
[C---:B------:R-:W-:Y:S02]  /*1580*/  IMAD.SHL.U32 R14, R0.reuse, 0x200, RZ ;  /* 0x00000200000e7824 */ /* 0x040fe400078e00ff */
[----:B------:R-:W-:Y:S01]  /*1590*/  IMAD.SHL.U32 R16, R0, 0x10, RZ ;  /* 0x0000001000107824 */ /* 0x000fe200078e00ff */
[----:B------:R-:W-:-:S04]  /*15a0*/  LOP3.LUT R11, R11, 0x1c00, RZ, 0xc0, !PT ;  /* 0x00001c000b0b7812 */ /* 0x000fc800078ec0ff */
[----:B------:R-:W-:Y:S01]  /*15b0*/  LOP3.LUT R11, R11, 0x200, R14, 0xf8, !PT ;  /* 0x000002000b0b7812 */ /* 0x000fe200078ef80e */
[----:B------:R-:W-:-:S03]  /*15c0*/  IMAD.U32 R14, RZ, RZ, UR12 ;  /* 0x0000000cff0e7e24 */ /* 0x000fc6000f8e00ff */
[----:B------:R-:W-:-:S04]  /*15d0*/  LOP3.LUT R11, R11, 0x1c0, R16, 0xf8, !PT ;  /* 0x000001c00b0b7812 */ /* 0x000fc800078ef810 */
[----:B------:R-:W-:-:S05]  /*15e0*/  SHF.R.U32.HI R11, RZ, 0x3, R11 ;  /* 0x00000003ff0b7819 */ /* 0x000fca000001160b */
[----:B------:R-:W-:Y:S01]  /*15f0*/  IMAD R11, R14, 0x400, R11 ;  /* 0x000004000e0b7824 */ /* 0x000fe200078e020b */
[----:B-1----:R-:W-:Y:S06]  /*1600*/  @P0 BRA `(.L_x_16) ;  /* 0x0000000000080947 */ /* 0x002fec0003800000 */
[----:B------:R-:W1:Y:S02]  /*1610*/  SYNCS.PHASECHK.TRANS64.TRYWAIT P0, [UR8], R13 ;  /* 0x0000000dff0075a7 */ /* 0x000e640008000148 */
[----:B-1----:R-:W-:Y:S05]  /*1620*/  @!P0 BRA `(.L_x_17) ;  /* 0x000000b400648947 */ /* 0x002fea0003800000 */
.L_x_16:
[----:B------:R-:W4:Y:S01]  /*1630*/  LDS.64 R152, [R11+UR16+0x32100] ;  /* 0x032100100b987984 */ /* 0x000f220008000a00 */
[----:B------:R-:W-:Y:S02]  /*1640*/  UIADD3 UR8, UR16, 0xa100, URZ ;  /* 0x0000a10010087890 */ /* 0x000fe4000fffe03f */
[----:B------:R-:W-:Y:S02]  /*1650*/  ULOP3.LUT UR9, UR7, 0x10000, URZ, 0xfc, !UPT ;  /* 0x0001000007097892 */ /* 0x000fe4000f8efc3f */
[----:B------:R-:W-:Y:S01]  /*1660*/  USHF.R.U32.HI UR8, URZ, 0x4, UR8 ;  /* 0x000000043f087899 */ /* 0x000fe20008011608 */
[----:B------:R-:W-:-:S03]  /*1670*/  UMOV UR11, 0x40000040 ;  /* 0x40000040000b7882 */ /* 0x000fc60000000000 */
[----:B------:R-:W-:-:S04]  /*1680*/  ULOP3.LUT UR8, UR8, 0x3fff, URZ, 0xc0, !UPT ;  /* 0x00003fff08087892 */ /* 0x000fc8000f8ec03f */
[----:B------:R-:W-:Y:S02]  /*1690*/  ULOP3.LUT UR10, UR8, 0x10000, URZ, 0xfc, !UPT ;  /* 0x00010000080a7892 */ /* 0x000fe4000f8efc3f */
[----:B------:R-:W-:Y:S02]  /*16a0*/  ULEA UR8, UR12, UR9, 0x9 ;  /* 0x000000090c087291 */ /* 0x000fe4000f8e483f */
[----:B------:R-:W-:Y:S01]  /*16b0*/  ULEA UR10, UR12, UR10, 0xb ;  /* 0x0000000a0c0a7291 */ /* 0x000fe2000f8e583f */
[----:B------:R-:W-:Y:S01]  /*16c0*/  UMOV UR9, 0x80000020 ;  /* 0x8000002000097882 */ /* 0x000fe20000000000 */
[----:B----4-:R-:W-:-:S07]  /*16d0*/  WARPGROUP.ARRIVE ;  /* 0x00000000000079c5 */ /* 0x010fce0000000000 */
[----:B------:R-:W-:Y:S01]  /*16e0*/  HGMMA.SP.64x256x32.F32 R24, gdesc[UR8], R24, UP0, R152, 0x0 ;  /* 0x0be09800081879f0 */ /* 0x000fe2000bf00a18 */
[----:B------:R-:W-:Y:S02]  /*16f0*/  UIADD3 UR8, UR8, 0x2, URZ ;  /* 0x0000000208087890 */ /* 0x000fe4000fffe03f */
[----:B------:R-:W-:Y:S01]  /*1700*/  UIADD3 UR10, UR10, 0x4, URZ ;  /* 0x000000040a0a7890 */ /* 0x000fe2000fffe03f */
[----:B------:R-:W-:Y:S01]  /*1710*/  UMOV UR9, 0x80000020 ;  /* 0x8000002000097882 */ /* 0x000fe20000000000 */
[----:B------:R-:W-:-:S15]  /*1720*/  UMOV UR11, 0x40000040 ;  /* 0x40000040000b7882 */ /* 0x000fde0000000000 */
[----:B------:R-:W-:-:S12]  /*1730*/  NOP ;  /* 0x0000000000007918 */ /* 0x000fd80000000000 */
[----:B------:R-:W-:Y:S03]  /*1740*/  HGMMA.SP.64x256x32.F32 R24, gdesc[UR8], R24, R153, 0x0, gsb0 ;  /* 0x0be09900081879f0 */ /* 0x000fe60008000a18 */
[----:B------:R-:W-:Y:S02]  /*1750*/  WARPGROUP.DEPBAR.LE gsb0, 0x0 ;  /* 0x00008000000079c5 */ /* 0x000fe40000010000 */
[----:B------:R-:W-:Y:S05]  /*1760*/  @!P1 BRA `(.L_x_18) ;  /* 0x0000000000049947 */ /* 0x000fea0003800000 */
[----:B------:R-:W-:Y:S01]  /*1770*/  BPT.TRAP 0x1 ;  /* 0x000000040000795c */ /* 0x000fe20000300000 */
.L_x_18:
[----:B------:R-:W-:Y:S01]  /*1780*/  ULEA UR8, UR13, UR16, 0x3 ;  /* 0x000000100d087291 */ /* 0x000fe2000f8e183f */
[----:B------:R-:W-:-:S03]  /*1790*/  ISETP.GT.U32.AND P0, PT, R4, 0x1, PT ;  /* 0x000000010400780c */ /* 0x000fc60003f04070 */
[----:B------:R-:W-:-:S04]  /*17a0*/  UIADD3 UR8, UR8, 0x28, URZ ;  /* 0x0000002808087890 */ /* 0x000fc8000fffe03f */
[----:B------:R-:W-:-:S09]  /*17b0*/  UPRMT UR8, URZ, 0x654, UR8 ;  /* 0x000006543f087896 */ /* 0x000fd20008000008 */
[----:B------:R-:W-:Y:S01]  /*17c0*/  SYNCS.ARRIVE.TRANS64.RED.A1T0 RZ, [UR8], RZ ;  /* 0x000000ffffff79a7 */ /* 0x000fe20008100408 */
[----:B------:R-:W-:Y:S05]  /*17d0*/  @P0 BRA `(.L_x_19) ;  /* 0x0000000000040947 */ /* 0x000fea0003800000 */
[----:B------:R-:W-:Y:S01]  /*17e0*/  BPT.TRAP 0x1 ;  /* 0x000000040000795c */ /* 0x000fe20000300000 */
.L_x_19:
[----:B------:R-:W-:Y:S01]  /*17f0*/  UIADD3 UR12, UR12, 0x1, URZ ;  /* 0x000000010c0c7890 */ /* 0x000fe2000fffe03f */
[C---:B------:R-:W-:Y:S01]  /*1800*/  ISETP.GT.AND P0, PT, R9.reuse, 0x1, PT ;  /* 0x000000010900780c */ /* 0x040fe20003f04270 */
[----:B------:R-:W-:Y:S01]  /*1810*/  UIADD3 UR13, UR13, 0x1, URZ ;  /* 0x000000010d0d7890 */ /* 0x000fe2000fffe03f */
[----:B------:R-:W-:Y:S01]  /*1820*/  VIADD R9, R9, 0xffffffff ;  /* 0xffffffff09097836 */ /* 0x000fe20000000000 */
[----:B------:R-:W-:Y:S02]  /*1830*/  UISETP.NE.AND UP0, UPT, UR12, 0x5, UPT ;  /* 0x000000050c00788c */ /* 0x000fe4000bf05270 */
[----:B------:R-:W-:Y:S02]  /*1840*/  UISETP.NE.AND UP1, UPT, UR13, 0x5, UPT ;  /* 0x000000050d00788c */ /* 0x000fe4000bf25270 */
[----:B------:R-:W-:Y:S02]  /*1850*/  USEL UR8, URZ, 0x1, UP0 ;  /* 0x000000013f087887 */ /* 0x000fe40008000000 */
[----:B------:R-:W-:-:S02]  /*1860*/  USEL UR12, UR12, URZ, UP0 ;  /* 0x0000003f0c0c7287 */ /* 0x000fc40008000000 */
[----:B------:R-:W-:Y:S02]  /*1870*/  USEL UR13, UR13, URZ, UP1 ;  /* 0x0000003f0d0d7287 */ /* 0x000fe40008800000 */
[----:B------:R-:W-:Y:S01]  /*1880*/  UPLOP3.LUT UP0, UPT, UPT, UPT, UPT, 0x80, 0x0 ;  /* 0x000000000000789c */ /* 0x000fe20003f0f070 */
[----:B------:R-:W-:Y:S01]  /*1890*/  LOP3.LUT R15, R15, UR8, RZ, 0x3c, !PT ;  /* 0x000000080f0f7c12 */ /* 0x000fe2000f8e3cff */
[----:B------:R-:W-:Y:S09]  /*18a0*/  @P0 BRA `(.L_x_20) ;  /* 0xfffffffc00040947 */ /* 0x000ff2000383ffff */
.L_x_13:
[----:B------:R-:W4:Y:S01]  /*18b0*/  LDC R15, c[0x0][0x288] ;  /* 0x0000a200ff0f7b82 */ /* 0x000f220000000800 */
[----:B------:R-:W-:Y:S01]  /*18c0*/  LOP3.LUT R9, R0, 0x60, RZ, 0xc0, !PT ;  /* 0x0000006000097812 */ /* 0x000fe200078ec0ff */
[----:B------:R-:W-:Y:S01]  /*18d0*/  UIADD3 UR5, UR6, UR5, URZ ;  /* 0x0000000506057290 */ /* 0x000fe2000fffe03f */
[--C-:B------:R-:W-:Y:S01]  /*18e0*/  SHF.R.U32.HI R11, RZ, 0x2, R0.reuse ;  /* 0x00000002ff0b7819 */ /* 0x100fe20000011600 */
[----:B------:R-:W-:Y:S01]  /*18f0*/  ULDC UR12, c[0x0][0x284] ;  /* 0x0000a100000c7ab9 */ /* 0x000fe20000000800 */
[----:B------:R-:W-:Y:S01]  /*1900*/  SHF.R.U32.HI R9, RZ, 0x5, R9 ;  /* 0x00000005ff097819 */ /* 0x000fe20000011609 */
[----:B------:R-:W-:Y:S01]  /*1910*/  UISETP.GT.U32.AND UP0, UPT, UR5, 0x4, UPT ;  /* 0x000000040500788c */ /* 0x000fe2000bf04070 */
[----:B-1----:R-:W-:Y:S01]  /*1920*/  LOP3.LUT R14, R11, 0x7, RZ, 0xc0, !PT ;  /* 0x000000070b0e7812 */ /* 0x002fe200078ec0ff */
[----:B------:R-:W-:Y:S01]  /*1930*/  UISETP.GE.U32.AND UP1, UPT, UR6, 0x5, UPT ;  /* 0x000000050600788c */ /* 0x000fe2000bf26070 */
[----:B------:R-:W-:Y:S01]  /*1940*/  SHF.R.U32.HI R16, RZ, 0x1, R0 ;  /* 0x00000001ff107819 */ /* 0x000fe20000011600 */
[C---:B------:R-:W-:Y:S01]  /*1950*/  IMAD.SHL.U32 R11, R9.reuse, 0x10, RZ ;  /* 0x00000010090b7824 */ /* 0x040fe200078e00ff */
[----:B------:R-:W-:Y:S01]  /*1960*/  SHF.R.S32.HI R20, RZ, 0x1f, R6 ;  /* 0x0000001fff147819 */ /* 0x000fe20000011406 */
[--C-:B------:R-:W-:Y:S01]  /*1970*/  IMAD R18, R9, -0x10, -R14.reuse ;  /* 0xfffffff009127824 */ /* 0x100fe200078e0a0e */
[----:B------:R-:W-:Y:S01]  /*1980*/  LOP3.LUT R9, R5, 0x1, RZ, 0xc0, !PT ;  /* 0x0000000105097812 */ /* 0x000fe200078ec0ff */
[----:B------:R-:W-:Y:S01]  /*1990*/  UISETP.LT.U32.AND UP0, UPT, UR6, 0x5, UP0 ;  /* 0x000000050600788c */ /* 0x000fe20008701070 */
[----:B------:R-:W-:Y:S01]  /*19a0*/  LOP3.LUT R11, R11, 0xfffffff0, R14, 0xe2, !PT ;  /* 0xfffffff00b0b7812 */ /* 0x000fe200078ee20e */
[----:B------:R-:W-:Y:S01]  /*19b0*/  IMAD.SHL.U32 R14, R10, 0x80, RZ ;  /* 0x000000800a0e7824 */ /* 0x000fe200078e00ff */
[----:B------:R-:W-:Y:S01]  /*19c0*/  ULDC.64 UR10, c[0x0][0x6d0] ;  /* 0x0001b400000a7ab9 */ /* 0x000fe20000000a00 */
[----:B0-----:R-:W-:Y:S01]  /*19d0*/  IMAD R13, R9, -0x40, R18 ;  /* 0xffffffc0090d7824 */ /* 0x001fe200078e0212 */
[----:B------:R-:W-:Y:S01]  /*19e0*/  LOP3.LUT R11, R11, 0x40, R16, 0xf8, !PT ;  /* 0x000000400b0b7812 */ /* 0x000fe200078ef810 */
[----:B------:R-:W-:Y:S01]  /*19f0*/  IMAD.SHL.U32 R18, R12, 0x100, RZ ;  /* 0x000001000c127824 */ /* 0x000fe200078e00ff */
[----:B------:R-:W-:Y:S01]  /*1a00*/  UIMAD.WIDE.U32 UR8, UR5, -0x33333333, URZ ;  /* 0xcccccccd050878a5 */ /* 0x000fe2000f8e003f */
[----:B------:R-:W-:Y:S01]  /*1a10*/  LOP3.LUT R9, R0, 0x3, RZ, 0xc0, !PT ;  /* 0x0000000300097812 */ /* 0x000fe200078ec0ff */
[----:B------:R-:W-:Y:S01]  /*1a20*/  USEL UR7, URZ, 0x1, !UP0 ;  /* 0x000000013f077887 */ /* 0x000fe2000c000000 */
[----:B------:R-:W-:Y:S01]  /*1a30*/  LOP3.LUT R152, R11, R14, RZ, 0xfc, !PT ;  /* 0x0000000e0b987212 */ /* 0x000fe200078efcff */
[----:B------:R-:W-:Y:S01]  /*1a40*/  IMAD R11, R20, UR10, RZ ;  /* 0x0000000a140b7c24 */ /* 0x000fe2000f8e02ff */
[----:B----4-:R-:W-:Y:S01]  /*1a50*/  ISETP.GE.AND P0, PT, R18, R15, PT ;  /* 0x0000000f1200720c */ /* 0x010fe20003f06270 */
[----:B------:R-:W-:Y:S01]  /*1a60*/  USHF.R.U32.HI UR8, URZ, 0x2, UR9 ;  /* 0x000000023f087899 */ /* 0x000fe20008011609 */
[--C-:B------:R-:W-:Y:S01]  /*1a70*/  SHF.R.S32.HI R153, RZ, 0x1f, R152.reuse ;  /* 0x0000001fff997819 */ /* 0x100fe20000011498 */
[----:B------:R-:W-:Y:S01]  /*1a80*/  ULOP3.LUT UR4, UR4, UR7, URZ, 0x3c, !UPT ;  /* 0x0000000704047292 */ /* 0x000fe2000f8e3c3f */
[----:B------:R-:W-:Y:S01]  /*1a90*/  ISETP.GE.OR P0, PT, R14, UR12, P0 ;  /* 0x0000000c0e007c0c */ /* 0x000fe20008706670 */
[C---:B------:R-:W-:Y:S01]  /*1aa0*/  IMAD R17, R6.reuse, UR11, R11 ;  /* 0x0000000b06117c24 */ /* 0x040fe2000f8e020b */
[----:B------:R-:W-:Y:S01]  /*1ab0*/  UIMAD UR5, UR8, -0x5, UR5 ;  /* 0xfffffffb080578a4 */ /* 0x000fe2000f8e0205 */
[----:B------:R-:W-:Y:S01]  /*1ac0*/  IMAD.WIDE.U32 R10, R6, UR10, R152 ;  /* 0x0000000a060a7c25 */ /* 0x000fe2000f8e0098 */
[----:B------:R-:W-:Y:S01]  /*1ad0*/  @UP1 ULOP3.LUT UR4, UR4, 0x1, UR8, 0x78, !UPT ;  /* 0x0000000104041892 */ /* 0x000fe2000f8e7808 */
[----:B------:R-:W-:-:S02]  /*1ae0*/  WARPGROUP.DEPBAR.LE gsb0, 0x0 ;  /* 0x00008000000079c5 */ /* 0x000fc40000010000 */
[----:B------:R-:W-:Y:S01]  /*1af0*/  IMAD R15, R9, -0x2, R15 ;  /* 0xfffffffe090f7824 */ /* 0x000fe200078e020f */
[----:B------:R-:W-:Y:S01]  /*1b00*/  IADD3 R9, -R14, UR12, R13 ;  /* 0x0000000c0e097c10 */ /* 0x000fe2000fffe10d */
[----:B------:R-:W-:Y:S02]  /*1b10*/  IMAD.IADD R17, R11, 0x1, R17 ;  /* 0x000000010b117824 */ /* 0x000fe400078e0211 */
[----:B------:R-:W-:Y:S02]  /*1b20*/  IMAD.MOV.U32 R16, RZ, RZ, R10 ;  /* 0x000000ffff107224 */ /* 0x000fe400078e000a */
[----:B------:R-:W-:Y:S02]  /*1b30*/  IMAD.IADD R11, R15, 0x1, -R18 ;  /* 0x000000010f0b7824 */ /* 0x000fe400078e0a12 */
[----:B------:R-:W-:Y:S01]  /*1b40*/  IMAD.MOV.U32 R10, RZ, RZ, -0x1 ;  /* 0xffffffffff0a7424 */ /* 0x000fe200078e00ff */
[----:B------:R-:W-:Y:S06]  /*1b50*/  @P0 BRA `(.L_x_21) ;  /* 0x0000009000940947 */ /* 0x000fec0003800000 */
[----:B------:R-:W0:Y:S01]  /*1b60*/  LDC.64 R14, c[0x0][0x6c8] ;  /* 0x0001b200ff0e7b82 */ /* 0x000e220000000a00 */
[----:B------:R-:W-:Y:S01]  /*1b70*/  IMAD.WIDE R12, R12, 0x100, RZ ;  /* 0x000001000c0c7825 */ /* 0x000fe200078e02ff */
[----:B---3-5:R-:W-:Y:S01]  /*1b80*/  FSETP.NEU.AND P1, PT, R8, RZ, PT ;  /* 0x000000ff0800720b */ /* 0x028fe20003f2d000 */
[----:B------:R-:W-:Y:S01]  /*1b90*/  BSSY B0, `(.L_x_21) ;  /* 0x0000921000007945 */ /* 0x000fe20003800000 */
[----:B------:R-:W-:Y:S01]  /*1ba0*/  ISETP.GT.AND P0, PT, R11, RZ, PT ;  /* 0x000000ff0b00720c */ /* 0x000fe20003f04270 */
[----:B------:R-:W-:-:S03]  /*1bb0*/  IMAD.SHL.U32 R19, R0, 0x2, RZ ;  /* 0x0000000200137824 */ /* 0x000fc600078e00ff */
[----:B------:R-:W-:Y:S02]  /*1bc0*/  ISETP.GT.AND P5, PT, R9, RZ, P0 ;  /* 0x000000ff0900720c */ /* 0x000fe400007a4270 */
[----:B------:R-:W-:Y:S01]  /*1bd0*/  LOP3.LUT R163, R12, 0x6, R19, 0xf8, !PT ;  /* 0x000000060ca37812 */ /* 0x000fe200078ef813 */
[----:B0-----:R-:W-:-:S04]  /*1be0*/  IMAD R18, R13, R14, RZ ;  /* 0x0000000e0d127224 */ /* 0x001fc800078e02ff */
[----:B------:R-:W-:-:S04]  /*1bf0*/  IMAD.WIDE.U32 R22, R163, R14, R16 ;  /* 0x0000000ea3167225 */ /* 0x000fc800078e0010 */
[----:B------:R-:W-:-:S04]  /*1c00*/  IMAD R17, R163, R15, R18 ;  /* 0x0000000fa3117224 */ /* 0x000fc800078e0212 */
[----:B------:R-:W-:Y:S01]  /*1c10*/  IMAD.IADD R165, R23, 0x1, R17 ;  /* 0x0000000117a57824 */ /* 0x000fe200078e0211 */
[----:B------:R-:W-:Y:S06]  /*1c20*/  @!P1 BRA `(.L_x_22) ;  /* 0x0000006400589947 */ /* 0x000fec0003800000 */
[----:B------:R-:W-:Y:S01]  /*1c30*/  ULDC.64 UR8, c[0x0][0x6b8] ;  /* 0x0001ae0000087ab9 */ /* 0x000fe20000000a00 */
[----:B------:R-:W-:Y:S01]  /*1c40*/  ULDC.64 UR12, c[0x0][0x6b0] ;  /* 0x0001ac00000c7ab9 */ /* 0x000fe20000000a00 */
[----:B------:R-:W-:Y:S01]  /*1c50*/  IMAD R17, R20, UR8, RZ ;  /* 0x0000000814117c24 */ /* 0x000fe2000f8e02ff */
[----:B------:R-:W-:Y:S01]  /*1c60*/  ULDC.64 UR16, c[0x0][0x6a8] ;  /* 0x0001aa0000107ab9 */ /* 0x000fe20000000a00 */
[----:B------:R-:W-:Y:S01]  /*1c70*/  IMAD.WIDE.U32 R20, R6, UR8, R152 ;  /* 0x0000000806147c25 */ /* 0x000fe2000f8e0098 */
[----:B------:R-:W-:-:S03]  /*1c80*/  ULDC.64 UR10, c[0x0][0x6c0] ;  /* 0x0001b000000a7ab9 */ /* 0x000fc60000000a00 */
[----:B------:R-:W-:Y:S02]  /*1c90*/  IMAD R159, R6, UR9, R17 ;  /* 0x00000009069f7c24 */ /* 0x000fe4000f8e0211 */
[----:B------:R-:W-:Y:S02]  /*1ca0*/  IMAD R12, R13, UR12, RZ ;  /* 0x0000000c0d0c7c24 */ /* 0x000fe4000f8e02ff */
[----:B------:R-:W-:Y:S02]  /*1cb0*/  IMAD.IADD R21, R21, 0x1, R159 ;  /* 0x0000000115157824 */ /* 0x000fe400078e029f */
[C---:B------:R-:W-:Y:S02]  /*1cc0*/  IMAD R161, R163.reuse, UR13, R12 ;  /* 0x0000000da3a17c24 */ /* 0x040fe4000f8e020c */
[----:B------:R-:W-:-:S04]  /*1cd0*/  IMAD.WIDE.U32 R12, R163, UR12, R20 ;  /* 0x0000000ca30c7c25 */ /* 0x000fc8000f8e0014 */
[----:B------:R-:W-:Y:S01]  /*1ce0*/  IMAD.IADD R13, R13, 0x1, R161 ;  /* 0x000000010d0d7824 */ /* 0x000fe200078e02a1 */
[----:B------:R-:W-:-:S04]  /*1cf0*/  LEA R18, P1, R12, UR16, 0x2 ;  /* 0x000000100c127c11 */ /* 0x000fc8000f8210ff */
[----:B------:R-:W-:Y:S02]  /*1d00*/  LEA.HI.X R19, R12, UR17, R13, 0x2, P1 ;  /* 0x000000110c137c11 */ /* 0x000fe400088f140d */
[----:B------:R-:W0:Y:S03]  /*1d10*/  LDC.64 R12, c[0x0][0x6b0] ;  /* 0x0001ac00ff0c7b82 */ /* 0x000e260000000a00 */
[----:B------:R-:W3:Y:S01]  /*1d20*/  @P5 LDG.E.LTC128B R157, desc[UR14][R18.64] ;  /* 0x0000000e129d5981 */ /* 0x000ee2000c1e1920 */
[C---:B------:R-:W-:Y:S01]  /*1d30*/  LEA R16, P1, R22.reuse, UR10, 0x2 ;  /* 0x0000000a16107c11 */ /* 0x040fe2000f8210ff */
[----:B------:R-:W-:Y:S01]  /*1d40*/  BSSY B1, `(.L_x_23) ;  /* 0x0000015000017945 */ /* 0x000fe20003800000 */
[----:B------:R-:W-:Y:S02]  /*1d50*/  ISETP.GT.AND P0, PT, R9, 0x8, P0 ;  /* 0x000000080900780c */ /* 0x000fe40000704270 */
[----:B------:R-:W-:-:S02]  /*1d60*/  LEA.HI.X R17, R22, UR11, R165, 0x2, P1 ;  /* 0x0000000b16117c11 */ /* 0x000fc400088f14a5 */
[----:B------:R-:W-:Y:S01]  /*1d70*/  ISETP.GT.AND P1, PT, R11, 0x1, PT ;  /* 0x000000010b00780c */ /* 0x000fe20003f24270 */
[----:B0-----:R-:W-:-:S04]  /*1d80*/  IMAD.WIDE.U32 R154, R163, UR12, R12 ;  /* 0x0000000ca39a7c25 */ /* 0x001fc8000f8e000c */
[----:B------:R-:W-:-:S04]  /*1d90*/  IMAD.WIDE.U32 R12, R163, UR12, R152 ;  /* 0x0000000ca30c7c25 */ /* 0x000fc8000f8e0098 */
[C---:B------:R-:W-:Y:S02]  /*1da0*/  IMAD.IADD R163, R161.reuse, 0x1, R155 ;  /* 0x00000001a1a37824 */ /* 0x040fe400078e029b */
[----:B------:R-:W-:Y:S02]  /*1db0*/  IMAD.IADD R13, R161, 0x1, R13 ;  /* 0x00000001a10d7824 */ /* 0x000fe400078e020d */
[----:B------:R-:W-:-:S04]  /*1dc0*/  IMAD.WIDE.U32 R12, R6, UR8, R12 ;  /* 0x00000008060c7c25 */ /* 0x000fc8000f8e000c */
[----:B---3--:R-:W-:-:S04]  /*1dd0*/  FMUL R23, R157, R8 ;  /* 0x000000089d177220 */ /* 0x008fc80000400000 */
[----:B--2---:R-:W-:Y:S01]  /*1de0*/  FFMA R165, R24, R7, R23 ;  /* 0x0000000718a57223 */ /* 0x004fe20000000017 */
[-C--:B------:R-:W-:Y:S02]  /*1df0*/  IADD3 R23, P2, R20, R154.reuse, RZ ;  /* 0x0000009a14177210 */ /* 0x080fe40007f5e0ff */
[----:B------:R-:W-:Y:S02]  /*1e00*/  IADD3 R154, P4, R152, R154, RZ ;  /* 0x0000009a989a7210 */ /* 0x000fe40007f9e0ff */
[----:B------:R0:W-:Y:S01]  /*1e10*/  @P5 STG.E desc[UR14][R16.64], R165 ;  /* 0x000000a510005986 */ /* 0x0001e2000c10190e */
[----:B------:R-:W-:Y:S01]  /*1e20*/  ISETP.GT.AND P5, PT, R9, RZ, P1 ;  /* 0x000000ff0900720c */ /* 0x000fe20000fa4270 */
[----:B------:R-:W-:Y:S01]  /*1e30*/  IMAD.X R24, R163, 0x1, R21, P2 ;  /* 0x00000001a3187824 */ /* 0x000fe200010e0615 */
[----:B------:R-:W-:Y:S02]  /*1e40*/  LEA R22, P2, R23, UR16, 0x2 ;  /* 0x0000001017167c11 */ /* 0x000fe4000f8410ff */
[----:B------:R-:W-:-:S02]  /*1e50*/  LEA R20, P6, R14, R16, 0x2 ;  /* 0x000000100e147211 */ /* 0x000fc400078c10ff */
[----:B------:R-:W-:-:S07]  /*1e60*/  LEA.HI.X R23, R23, UR17, R24, 0x2, P2 ;  /* 0x0000001117177c11 */ /* 0x000fce00090f1418 */
[----:B0-----:R-:W-:Y:S05]  /*1e70*/  @!P5 BRA `(.L_x_24) ;  /* 0x000000000004d947 */ /* 0x001fea0003800000 */
[----:B------:R0:W5:Y:S02]  /*1e80*/  LDG.E.LTC128B R157, desc[UR14][R22.64] ;  /* 0x0000000e169d7981 */ /* 0x000164000c1e1920 */
.L_x_24:
[----:B------:R-:W-:Y:S05]  /*1e90*/  BSYNC B1 ;  /* 0x0000000000017941 */ /* 0x000fea0003800000 */
.L_x_23:
[----:B-----5:R-:W-:Y:S01]  /*1ea0*/  FMUL R152, R157, R8 ;  /* 0x000000089d987220 */ /* 0x020fe20000400000 */
[----:B------:R-:W-:Y:S01]  /*1eb0*/  LEA.HI.X R21, R14, R17, R15, 0x2, P6 ;  /* 0x000000110e157211 */ /* 0x000fe200030f140f */
[----:B------:R-:W-:Y:S01]  /*1ec0*/  IMAD.IADD R13, R159, 0x1, R13 ;  /* 0x000000019f0d7824 */ /* 0x000fe200078e020d */
[C---:B------:R-:W-:Y:S01]  /*1ed0*/  LEA R24, P2, R12.reuse, UR16, 0x2 ;  /* 0x000000100c187c11 */ /* 0x040fe2000f8410ff */
[----:B------:R-:W-:Y:S01]  /*1ee0*/  FFMA R161, R25, R7, R152 ;  /* 0x0000000719a17223 */ /* 0x000fe20000000098 */
[----:B------:R-:W-:Y:S01]  /*1ef0*/  BSSY B1, `(.L_x_25) ;  /* 0x0000006000017945 */ /* 0x000fe20003800000 */
[----:B------:R-:W-:Y:S01]  /*1f00*/  IMAD.X R155, R153, 0x1, R163, P4 ;  /* 0x00000001999b7824 */ /* 0x000fe200020e06a3 */
[----:B------:R-:W-:Y:S02]  /*1f10*/  LEA.HI.X R25, R12, UR17, R13, 0x2, P2 ;  /* 0x000000110c197c11 */ /* 0x000fe400090f140d */
[----:B------:R1:W-:Y:S01]  /*1f20*/  @P5 STG.E desc[UR14][R20.64], R161 ;  /* 0x000000a114005986 */ /* 0x0003e2000c10190e */
[----:B------:R-:W-:Y:S06]  /*1f30*/  @!P0 BRA `(.L_x_26) ;  /* 0x0000000000048947 */ /* 0x000fec0003800000 */
[----:B------:R2:W5:Y:S02]  /*1f40*/  LDG.E.LTC128B R157, desc[UR14][R24.64+0x20] ;  /* 0x0000200e189d7981 */ /* 0x000564000c1e1920 */
.L_x_26:
[----:B------:R-:W-:Y:S05]  /*1f50*/  BSYNC B1 ;  /* 0x0000000000017941 */ /* 0x000fea0003800000 */
.L_x_25:
[----:B------:R-:W-:-:S04]  /*1f60*/  IMAD.WIDE.U32 R12, R6, UR8, R154 ;  /* 0x00000008060c7c25 */ /* 0x000fc8000f8e009a */
[----:B--2--5:R-:W-:Y:S01]  /*1f70*/  FMUL R25, R157, R8 ;  /* 0x000000089d197220 */ /* 0x024fe20000400000 */
[----:B------:R-:W-:Y:S01]  /*1f80*/  ISETP.GT.AND P1, PT, R9, 0x8, P1 ;  /* 0x000000080900780c */ /* 0x000fe20000f24270 */
[----:B------:R-:W-:Y:S01]  /*1f90*/  USHF.L.U64.HI UR10, UR12, 0x5, UR13 ;  /* 0x000000050c0a7899 */ /* 0x000fe2000801020d */
[----:B------:R-:W-:Y:S01]  /*1fa0*/  IMAD.IADD R13, R159, 0x1, R13 ;  /* 0x000000019f0d7824 */ /* 0x000fe200078e020d */
[----:B------:R-:W-:Y:S01]  /*1fb0*/  LEA R24, P5, R12, UR16, 0x2 ;  /* 0x000000100c187c11 */ /* 0x000fe2000f8a10ff */
[----:B------:R-:W-:Y:S01]  /*1fc0*/  FFMA R153, R26, R7, R25 ;  /* 0x000000071a997223 */ /* 0x000fe20000000019 */
[----:B------:R-:W-:Y:S01]  /*1fd0*/  ISETP.GT.AND P2, PT, R11, 0x8, PT ;  /* 0x000000080b00780c */ /* 0x000fe20003f44270 */
[----:B------:R-:W-:Y:S01]  /*1fe0*/  USHF.L.U32 UR9, UR12, 0x5, URZ ;  /* 0x000000050c097899 */ /* 0x000fe2000800063f */
[----:B------:R-:W-:Y:S01]  /*1ff0*/  LEA.HI.X R25, R12, UR17, R13, 0x2, P5 ;  /* 0x000000110c197c11 */ /* 0x000fe2000a8f140d */
[----:B------:R-:W-:Y:S01]  /*2000*/  @P0 IMAD.MOV.U32 R12, RZ, RZ, R16 ;  /* 0x000000ffff0c0224 */ /* 0x000fe200078e0010 */
[----:B------:R-:W-:Y:S01]  /*2010*/  BSSY B1, `(.L_x_27) ;  /* 0x0000006000017945 */ /* 0x000fe20003800000 */
[----:B------:R-:W-:Y:S01]  /*2020*/  @P0 IMAD.MOV.U32 R13, RZ, RZ, R17 ;  /* 0x000000ffff0d0224 */ /* 0x000fe200078e0011 */
[----:B------:R-:W-:-:S04]  /*2030*/  ISETP.GT.AND P4, PT, R9, RZ, P2 ;  /* 0x000000ff0900720c */ /* 0x000fc80001784270 */
[----:B------:R2:W-:Y:S01]  /*2040*/  @P0 STG.E desc[UR14][R12.64+0x20], R153 ;  /* 0x000020990c000986 */ /* 0x0005e2000c10190e */
[----:B------:R-:W-:Y:S08]  /*2050*/  @!P1 BRA `(.L_x_28) ;  /* 0x0000000000049947 */ /* 0x000ff00003800000 */
[----:B------:R3:W5:Y:S02]  /*2060*/  LDG.E.LTC128B R157, desc[UR14][R24.64+0x20] ;  /* 0x0000200e189d7981 */ /* 0x000764000c1e1920 */
.L_x_28:
[----:B------:R-:W-:Y:S05]  /*2070*/  BSYNC B1 ;  /* 0x0000000000017941 */ /* 0x000fea0003800000 */
.L_x_27:
[----:B-----5:R-:W-:Y:S01]  /*2080*/  FMUL R6, R157, R8 ;  /* 0x000000089d067220 */ /* 0x020fe20000400000 */
[----:B---3--:R-:W-:-:S03]  /*2090*/  IADD3 R24, P0, R18, UR9, RZ ;  /* 0x0000000912187c10 */ /* 0x008fc6000ff1e0ff */
[----:B------:R-:W-:Y:S01]  /*20a0*/  FFMA R27, R27, R7, R6 ;  /* 0x000000071b1b7223 */ /* 0x000fe20000000006 */
[----:B------:R-:W-:-:S04]  /*20b0*/  IADD3.X R25, R19, UR10, RZ, P0, !PT ;  /* 0x0000000a13197c10 */ /* 0x000fc800087fe4ff */
[----:B------:R3:W-:Y:S04]  /*20c0*/  @P1 STG.E desc[UR14][R20.64+0x20], R27 ;  /* 0x0000201b14001986 */ /* 0x0007e8000c10190e */
[----:B------:R-:W4:Y:S01]  /*20d0*/  @P4 LDG.E.LTC128B R157, desc[UR14][R24.64] ;  /* 0x0000000e189d4981 */ /* 0x000f22000c1e1920 */
[C---:B------:R-:W-:Y:S01]  /*20e0*/  IMAD.SHL.U32 R6, R14.reuse, 0x20, RZ ;  /* 0x000000200e067824 */ /* 0x040fe200078e00ff */
[----:B--2---:R-:W-:Y:S01]  /*20f0*/  SHF.L.U64.HI R12, R14, 0x5, R15 ;  /* 0x000000050e0c7819 */ /* 0x004fe2000001020f */
[----:B------:R-:W-:Y:S01]  /*2100*/  BSSY B1, `(.L_x_29) ;  /* 0x000000c000017945 */ /* 0x000fe20003800000 */
[----:B------:R-:W-:Y:S02]  /*2110*/  ISETP.GT.AND P0, PT, R11, 0x9, PT ;  /* 0x000000090b00780c */ /* 0x000fe40003f04270 */
[----:B------:R-:W-:-:S02]  /*2120*/  IADD3 R152, P5, R6, R16, RZ ;  /* 0x0000001006987210 */ /* 0x000fc40007fbe0ff */
[----:B------:R-:W-:-:S03]  /*2130*/  ISETP.GT.AND P1, PT, R9, RZ, P0 ;  /* 0x000000ff0900720c */ /* 0x000fc60000724270 */
[----:B------:R-:W-:Y:S01]  /*2140*/  IMAD.X R153, R12, 0x1, R17, P5 ;  /* 0x000000010c997824 */ /* 0x000fe200028e0611 */
[----:B------:R-:W-:-:S04]  /*2150*/  IADD3 R154, P5, R22, UR9, RZ ;  /* 0x00000009169a7c10 */ /* 0x000fc8000ffbe0ff */
[----:B------:R-:W-:Y:S01]  /*2160*/  IADD3.X R155, R23, UR10, RZ, P5, !PT ;  /* 0x0000000a179b7c10 */ /* 0x000fe2000affe4ff */
[----:B----4-:R-:W-:-:S04]  /*2170*/  FMUL R13, R157, R8 ;  /* 0x000000089d0d7220 */ /* 0x010fc80000400000 */
[----:B------:R-:W-:-:S05]  /*2180*/  FFMA R13, R28, R7, R13 ;  /* 0x000000071c0d7223 */ /* 0x000fca000000000d */
[----:B------:R3:W-:Y:S01]  /*2190*/  @P4 STG.E desc[UR14][R152.64], R13 ;  /* 0x0000000d98004986 */ /* 0x0007e2000c10190e */
[----:B------:R-:W-:Y:S05]  /*21a0*/  @!P1 BRA `(.L_x_30) ;  /* 0x0000000000049947 */ /* 0x000fea0003800000 */
[----:B------:R2:W5:Y:S02]  /*21b0*/  LDG.E.LTC128B R157, desc[UR14][R154.64] ;  /* 0x0000000e9a9d7981 */ /* 0x000564000c1e1920 */
.L_x_30:
[----:B------:R-:W-:Y:S05]  /*21c0*/  BSYNC B1 ;  /* 0x0000000000017941 */ /* 0x000fea0003800000 */
.L_x_29:
[----:B------:R-:W-:Y:S01]  /*21d0*/  UIADD3 UR7, UP0, UR9, 0x20, URZ ;  /* 0x0000002009077890 */ /* 0x000fe2000ff1e03f */
[----:B------:R-:W-:Y:S01]  /*21e0*/  ISETP.GT.AND P2, PT, R9, 0x8, P2 ;  /* 0x000000080900780c */ /* 0x000fe20001744270 */
[----:B-----5:R-:W-:Y:S01]  /*21f0*/  FMUL R14, R157, R8 ;  /* 0x000000089d0e7220 */ /* 0x020fe20000400000 */
[----:B------:R-:W-:Y:S01]  /*2200*/  IADD3 R26, P4, R6, R20, RZ ;  /* 0x00000014061a7210 */ /* 0x000fe20007f9e0ff */
[----:B------:R-:W-:Y:S02]  /*2210*/  UIADD3.X UR8, URZ, UR10, URZ, UP0, !UPT ;  /* 0x0000000a3f087290 */ /* 0x000fe400087fe43f */
[----:B------:R-:W-:Y:S01]  /*2220*/  IADD3 R18, P5, R18, UR7, RZ ;  /* 0x0000000712127c10 */ /* 0x000fe2000ffbe0ff */
[----:B------:R-:W-:Y:S01]  /*2230*/  FFMA R29, R29, R7, R14 ;  /* 0x000000071d1d7223 */ /* 0x000fe2000000000e */
[----:B---3--:R-:W-:Y:S02]  /*2240*/  IMAD.X R27, R12, 0x1, R21, P4 ;  /* 0x000000010c1b7824 */ /* 0x008fe400020e0615 */
[----:B------:R-:W-:-:S03]  /*2250*/  IADD3.X R19, R19, UR8, RZ, P5, !PT ;  /* 0x0000000813137c10 */ /* 0x000fc6000affe4ff */
[----:B------:R3:W-:Y:S04]  /*2260*/  @P1 STG.E desc[UR14][R26.64], R29 ;  /* 0x0000001d1a001986 */ /* 0x0007e8000c10190e */
[----:B------:R-:W4:Y:S01]  /*2270*/  @P2 LDG.E.LTC128B R157, desc[UR14][R18.64] ;  /* 0x0000000e129d2981 */ /* 0x000f22000c1e1920 */
[----:B------:R-:W-:Y:S01]  /*2280*/  IADD3 R14, P1, R6, 0x20, RZ ;  /* 0x00000020060e7810 */ /* 0x000fe20007f3e0ff */
[----:B------:R-:W-:Y:S01]  /*2290*/  BSSY B1, `(.L_x_31) ;  /* 0x000000c000017945 */ /* 0x000fe20003800000 */
[----:B------:R-:W-:Y:S02]  /*22a0*/  ISETP.GT.AND P4, PT, R9, 0x8, P0 ;  /* 0x000000080900780c */ /* 0x000fe40000784270 */
[----:B------:R-:W-:Y:S01]  /*22b0*/  IADD3 R16, P5, R14, R16, RZ ;  /* 0x000000100e107210 */ /* 0x000fe20007fbe0ff */
[----:B------:R-:W-:Y:S01]  /*22c0*/  IMAD.X R13, RZ, RZ, R12, P1 ;  /* 0x000000ffff0d7224 */ /* 0x000fe200008e060c */
[----:B0-----:R-:W-:-:S03]  /*22d0*/  IADD3 R22, P0, R22, UR7, RZ ;  /* 0x0000000716167c10 */ /* 0x001fc6000ff1e0ff */
[----:B------:R-:W-:Y:S01]  /*22e0*/  IMAD.X R17, R13, 0x1, R17, P5 ;  /* 0x000000010d117824 */ /* 0x000fe200028e0611 */
[----:B------:R-:W-:Y:S01]  /*22f0*/  IADD3.X R23, R23, UR8, RZ, P0, !PT ;  /* 0x0000000817177c10 */ /* 0x000fe200087fe4ff */
[----:B----4-:R-:W-:-:S04]  /*2300*/  FMUL R15, R157, R8 ;  /* 0x000000089d0f7220 */ /* 0x010fc80000400000 */
[----:B------:R-:W-:-:S05]  /*2310*/  FFMA R15, R30, R7, R15 ;  /* 0x000000071e0f7223 */ /* 0x000fca000000000f */
[----:B------:R3:W-:Y:S01]  /*2320*/  @P2 STG.E desc[UR14][R16.64], R15 ;  /* 0x0000000f10002986 */ /* 0x0007e2000c10190e */
[----:B------:R-:W-:Y:S05]  /*2330*/  @!P4 BRA `(.L_x_32) ;  /* 0x000000000004c947 */ /* 0x000fea0003800000 */
[----:B------:R0:W5:Y:S02]  /*2340*/  LDG.E.LTC128B R157, desc[UR14][R22.64] ;  /* 0x0000000e169d7981 */ /* 0x000164000c1e1920 */
.L_x_32:
[----:B------:R-:W-:Y:S05]  /*2350*/  BSYNC B1 ;  /* 0x0000000000017941 */ /* 0x000fea0003800000 */
.L_x_31:
[----:B------:R-:W-:Y:S01]  /*2360*/  IADD3 R18, P2, R14, R20, RZ ;  /* 0x000000140e127210 */ /* 0x000fe20007f5e0ff */
[----:B---3-5:R-:W-:Y:S01]  /*2370*/  FMUL R16, R157, R8 ;  /* 0x000000089d107220 */ /* 0x028fe20000400000 */
[C---:B------:R-:W-:Y:S01]  /*2380*/  ISETP.GT.AND P1, PT, R11.reuse, 0x10, PT ;  /* 0x000000100b00780c */ /* 0x040fe20003f24270 */
[----:B------:R-:W-:Y:S01]  /*2390*/  BSSY B1, `(.L_x_33) ;  /* 0x000000b000017945 */ /* 0x000fe20003800000 */
[----:B------:R-:W-:Y:S01]  /*23a0*/  ISETP.GT.AND P0, PT, R11, 0x11, PT ;  /* 0x000000110b00780c */ /* 0x000fe20003f04270 */
[----:B------:R-:W-:Y:S01]  /*23b0*/  FFMA R31, R31, R7, R16 ;  /* 0x000000071f1f7223 */ /* 0x000fe20000000010 */
[----:B------:R-:W-:Y:S01]  /*23c0*/  IMAD.X R19, R13, 0x1, R21, P2 ;  /* 0x000000010d137824 */ /* 0x000fe200010e0615 */
[----:B------:R-:W-:Y:S02]  /*23d0*/  ISETP.GT.AND P5, PT, R9, RZ, P1 ;  /* 0x000000ff0900720c */ /* 0x000fe40000fa4270 */
[----:B0-----:R-:W-:Y:S02]  /*23e0*/  IADD3 R22, P2, R24, UR9, RZ ;  /* 0x0000000918167c10 */ /* 0x001fe4000ff5e0ff */
[----:B------:R0:W-:Y:S01]  /*23f0*/  @P4 STG.E desc[UR14][R18.64], R31 ;  /* 0x0000001f12004986 */ /* 0x0001e2000c10190e */
[----:B------:R-:W-:-:S02]  /*2400*/  IADD3 R16, P6, R152, R6, RZ ;  /* 0x0000000698107210 */ /* 0x000fc40007fde0ff */
[----:B------:R-:W-:-:S06]  /*2410*/  IADD3.X R23, R25, UR10, RZ, P2, !PT ;  /* 0x0000000a19177c10 */ /* 0x000fcc00097fe4ff */
[----:B------:R-:W-:Y:S05]  /*2420*/  @!P5 BRA `(.L_x_34) ;  /* 0x000000000004d947 */ /* 0x000fea0003800000 */
[----:B------:R3:W5:Y:S02]  /*2430*/  LDG.E.LTC128B R157, desc[UR14][R22.64] ;  /* 0x0000000e169d7981 */ /* 0x000764000c1e1920 */
.L_x_34:
[----:B------:R-:W-:Y:S05]  /*2440*/  BSYNC B1 ;  /* 0x0000000000017941 */ /* 0x000fea0003800000 */
.L_x_33:
[----:B-----5:R-:W-:Y:S01]  /*2450*/  FMUL R15, R157, R8 ;  /* 0x000000089d0f7220 */ /* 0x020fe20000400000 */
[----:B------:R-:W-:Y:S01]  /*2460*/  IMAD.X R17, R153, 0x1, R12, P6 ;  /* 0x0000000199117824 */ /* 0x000fe200030e060c */
[----:B------:R-:W-:Y:S01]  /*2470*/  ISETP.GT.AND P2, PT, R9, RZ, P0 ;  /* 0x000000ff0900720c */ /* 0x000fe20000744270 */
[----:B------:R-:W-:Y:S01]  /*2480*/  BSSY B1, `(.L_x_35) ;  /* 0x0000008000017945 */ /* 0x000fe20003800000 */
[----:B------:R-:W-:Y:S01]  /*2490*/  FFMA R15, R32, R7, R15 ;  /* 0x00000007200f7223 */ /* 0x000fe2000000000f */
[----:B------:R-:W-:Y:S02]  /*24a0*/  IADD3 R28, P6, R154, UR9, RZ ;  /* 0x000000099a1c7c10 */ /* 0x000fe4000ffde0ff */
[----:B0-----:R-:W-:Y:S02]  /*24b0*/  IADD3 R18, P4, R26, R6, RZ ;  /* 0x000000061a127210 */ /* 0x001fe40007f9e0ff */
[----:B------:R0:W-:Y:S01]  /*24c0*/  @P5 STG.E desc[UR14][R16.64], R15 ;  /* 0x0000000f10005986 */ /* 0x0001e2000c10190e */
[----:B------:R-:W-:-:S05]  /*24d0*/  IADD3.X R29, R155, UR10, RZ, P6, !PT ;  /* 0x0000000a9b1d7c10 */ /* 0x000fca000b7fe4ff */
[----:B------:R-:W-:Y:S05]  /*24e0*/  @!P2 BRA `(.L_x_36) ;  /* 0x000000000004a947 */ /* 0x000fea0003800000 */
[----:B------:R4:W5:Y:S02]  /*24f0*/  LDG.E.LTC128B R157, desc[UR14][R28.64] ;  /* 0x0000000e1c9d7981 */ /* 0x000964000c1e1920 */
.L_x_36:
[----:B------:R-:W-:Y:S05]  /*2500*/  BSYNC B1 ;  /* 0x0000000000017941 */ /* 0x000fea0003800000 */
.L_x_35:
[----:B-1---5:R-:W-:Y:S01]  /*2510*/  FMUL R20, R157, R8 ;  /* 0x000000089d147220 */ /* 0x022fe20000400000 */
[----:B------:R-:W-:Y:S01]  /*2520*/  IMAD.X R19, R27, 0x1, R12, P4 ;  /* 0x000000011b137824 */ /* 0x000fe200020e060c */
[----:B------:R-:W-:Y:S01]  /*2530*/  ISETP.GT.AND P1, PT, R9, 0x8, P1 ;  /* 0x000000080900780c */ /* 0x000fe20000f24270 */
[----:B------:R-:W-:Y:S01]  /*2540*/  BSSY B1, `(.L_x_37) ;  /* 0x0000008000017945 */ /* 0x000fe20003800000 */
[----:B------:R-:W-:Y:S01]  /*2550*/  FFMA R33, R33, R7, R20 ;  /* 0x0000000721217223 */ /* 0x000fe20000000014 */
[----:B------:R-:W-:Y:S02]  /*2560*/  IADD3 R20, P4, R24, UR7, RZ ;  /* 0x0000000718147c10 */ /* 0x000fe4000ff9e0ff */
[----:B------:R-:W-:Y:S02]  /*2570*/  IADD3 R30, P5, R14, R152, RZ ;  /* 0x000000980e1e7210 */ /* 0x000fe40007fbe0ff */
[----:B------:R1:W-:Y:S01]  /*2580*/  @P2 STG.E desc[UR14][R18.64], R33 ;  /* 0x0000002112002986 */ /* 0x0003e2000c10190e */
[----:B------:R-:W-:-:S05]  /*2590*/  IADD3.X R21, R25, UR8, RZ, P4, !PT ;  /* 0x0000000819157c10 */ /* 0x000fca000a7fe4ff */
[----:B------:R-:W-:Y:S05]  /*25a0*/  @!P1 BRA `(.L_x_38) ;  /* 0x0000000000049947 */ /* 0x000fea0003800000 */
[----:B------:R0:W5:Y:S02]  /*25b0*/  LDG.E.LTC128B R157, desc[UR14][R20.64] ;  /* 0x0000000e149d7981 */ /* 0x000164000c1e1920 */
.L_x_38:
[----:B------:R-:W-:Y:S05]  /*25c0*/  BSYNC B1 ;  /* 0x0000000000017941 */ /* 0x000fea0003800000 */
.L_x_37:
[----:B0----5:R-:W-:Y:S01]  /*25d0*/  FMUL R15, R157, R8 ;  /* 0x000000089d0f7220 */ /* 0x021fe20000400000 */
[----:B------:R-:W-:Y:S01]  /*25e0*/  IMAD.X R31, R13, 0x1, R153, P5 ;  /* 0x000000010d1f7824 */ /* 0x000fe200028e0699 */
[----:B------:R-:W-:Y:S01]  /*25f0*/  ISETP.GT.AND P2, PT, R9, 0x8, P0 ;  /* 0x000000080900780c */ /* 0x000fe20000744270 */
[----:B------:R-:W-:Y:S01]  /*2600*/  BSSY B1, `(.L_x_39) ;  /* 0x0000007000017945 */ /* 0x000fe20003800000 */
[----:B------:R-:W-:Y:S01]  /*2610*/  FFMA R15, R34, R7, R15 ;  /* 0x00000007220f7223 */ /* 0x000fe2000000000f */
[----:B------:R-:W-:-:S04]  /*2620*/  IADD3 R20, P0, R154, UR7, RZ ;  /* 0x000000079a147c10 */ /* 0x000fc8000ff1e0ff */
[----:B------:R0:W-:Y:S01]  /*2630*/  @P1 STG.E desc[UR14][R30.64], R15 ;  /* 0x0000000f1e001986 */ /* 0x0001e2000c10190e */
[----:B------:R-:W-:-:S05]  /*2640*/  IADD3.X R21, R155, UR8, RZ, P0, !PT ;  /* 0x000000089b157c10 */ /* 0x000fca00087fe4ff */
[----:B------:R-:W-:Y:S05]  /*2650*/  @!P2 BRA `(.L_x_40) ;  /* 0x000000000004a947 */ /* 0x000fea0003800000 */
[----:B------:R0:W5:Y:S02]  /*2660*/  LDG.E.LTC128B R157, desc[UR14][R20.64] ;  /* 0x0000000e149d7981 */ /* 0x000164000c1e1920 */
.L_x_40:
[----:B------:R-:W-:Y:S05]  /*2670*/  BSYNC B1 ;  /* 0x0000000000017941 */ /* 0x000fea0003800000 */
.L_x_39:
[----:B0-----:R-:W-:Y:S01]  /*2680*/  IADD3 R20, P5, R14, R26, RZ ;  /* 0x0000001a0e147210 */ /* 0x001fe20007fbe0ff */
[----:B-----5:R-:W-:Y:S01]  /*2690*/  FMUL R24, R157, R8 ;  /* 0x000000089d187220 */ /* 0x020fe20000400000 */
[C---:B------:R-:W-:Y:S01]  /*26a0*/  ISETP.GT.AND P1, PT, R11.reuse, 0x18, PT ;  /* 0x000000180b00780c */ /* 0x040fe20003f24270 */
[----:B------:R-:W-:Y:S01]  /*26b0*/  BSSY B1, `(.L_x_41) ;  /* 0x000000b000017945 */ /* 0x000fe20003800000 */
[----:B------:R-:W-:Y:S01]  /*26c0*/  ISETP.GT.AND P0, PT, R11, 0x19, PT ;  /* 0x000000190b00780c */ /* 0x000fe20003f04270 */
[----:B------:R-:W-:Y:S01]  /*26d0*/  FFMA R35, R35, R7, R24 ;  /* 0x0000000723237223 */ /* 0x000fe20000000018 */
[----:B------:R-:W-:Y:S01]  /*26e0*/  IMAD.X R21, R13, 0x1, R27, P5 ;  /* 0x000000010d157824 */ /* 0x000fe200028e061b */
[----:B------:R-:W-:Y:S02]  /*26f0*/  ISETP.GT.AND P4, PT, R9, RZ, P1 ;  /* 0x000000ff0900720c */ /* 0x000fe40000f84270 */
[----:B------:R-:W-:Y:S02]  /*2700*/  IADD3 R24, P6, R22, UR9, RZ ;  /* 0x0000000916187c10 */ /* 0x000fe4000ffde0ff */
[----:B------:R0:W-:Y:S01]  /*2710*/  @P2 STG.E desc[UR14][R20.64], R35 ;  /* 0x0000002314002986 */ /* 0x0001e2000c10190e */
[----:B------:R-:W-:-:S02]  /*2720*/  IADD3 R26, P5, R16, R6, RZ ;  /* 0x00000006101a7210 */ /* 0x000fc40007fbe0ff */
[----:B------:R-:W-:-:S06]  /*2730*/  IADD3.X R25, R23, UR10, RZ, P6, !PT ;  /* 0x0000000a17197c10 */ /* 0x000fcc000b7fe4ff */
[----:B------:R-:W-:Y:S05]  /*2740*/  @!P4 BRA `(.L_x_42) ;  /* 0x000000000004c947 */ /* 0x000fea0003800000 */
[----:B------:R0:W5:Y:S02]  /*2750*/  LDG.E.LTC128B R157, desc[UR14][R24.64] ;  /* 0x0000000e189d7981 */ /* 0x000164000c1e1920 */
.L_x_42:
[----:B------:R-:W-:Y:S05]  /*2760*/  BSYNC B1 ;  /* 0x0000000000017941 */ /* 0x000fea0003800000 */
.L_x_41:
        /* <DEDUP_REMOVED lines=11> */
.L_x_44:
[----:B------:R-:W-:Y:S05]  /*2820*/  BSYNC B1 ;  /* 0x0000000000017941 */ /* 0x000fea0003800000 */
.L_x_43:
[----:B-----5:R-:W-:Y:S01]  /*2830*/  FMUL R32, R157, R8 ;  /* 0x000000089d207220 */ /* 0x020fe20000400000 */
[----:B------:R-:W-:Y:S01]  /*2840*/  IMAD.X R21, R19, 0x1, R12, P5 ;  /* 0x0000000113157824 */ /* 0x000fe200028e060c */
[----:B------:R-:W-:Y:S01]  /*2850*/  ISETP.GT.AND P1, PT, R9, 0x8, P1 ;  /* 0x000000080900780c */ /* 0x000fe20000f24270 */
[----:B------:R-:W-:Y:S01]  /*2860*/  BSSY B1, `(.L_x_45) ;  /* 0x0000008000017945 */ /* 0x000fe20003800000 */
[----:B------:R-:W-:Y:S01]  /*2870*/  FFMA R37, R37, R7, R32 ;  /* 0x0000000725257223 */ /* 0x000fe20000000020 */
[----:B---3--:R-:W-:Y:S02]  /*2880*/  IADD3 R22, P4, R22, UR7, RZ ;  /* 0x0000000716167c10 */ /* 0x008fe4000ff9e0ff */
[----:B------:R-:W-:Y:S02]  /*2890*/  IADD3 R32, P5, R16, R14, RZ ;  /* 0x0000000e10207210 */ /* 0x000fe40007fbe0ff */
[----:B------:R3:W-:Y:S01]  /*28a0*/  @P2 STG.E desc[UR14][R20.64], R37 ;  /* 0x0000002514002986 */ /* 0x0007e2000c10190e */
[----:B------:R-:W-:-:S05]  /*28b0*/  IADD3.X R23, R23, UR8, RZ, P4, !PT ;  /* 0x0000000817177c10 */ /* 0x000fca000a7fe4ff */
[----:B------:R-:W-:Y:S05]  /*28c0*/  @!P1 BRA `(.L_x_46) ;  /* 0x0000000000049947 */ /* 0x000fea0003800000 */
[----:B------:R0:W5:Y:S02]  /*28d0*/  LDG.E.LTC128B R157, desc[UR14][R22.64] ;  /* 0x0000000e169d7981 */ /* 0x000164000c1e1920 */
.L_x_46:
[----:B------:R-:W-:Y:S05]  /*28e0*/  BSYNC B1 ;  /* 0x0000000000017941 */ /* 0x000fea0003800000 */
.L_x_45:
[----:B0----5:R-:W-:Y:S01]  /*28f0*/  FMUL R15, R157, R8 ;  /* 0x000000089d0f7220 */ /* 0x021fe20000400000 */
[----:B-1----:R-:W-:Y:S01]  /*2900*/  IMAD.X R33, R17, 0x1, R13, P5 ;  /* 0x0000000111217824 */ /* 0x002fe200028e060d */
        /* <DEDUP_REMOVED lines=8> */
.L_x_48:
[----:B------:R-:W-:Y:S05]  /*2990*/  BSYNC B1 ;  /* 0x0000000000017941 */ /* 0x000fea0003800000 */
.L_x_47:
[----:B-1----:R-:W-:Y:S01]  /*29a0*/  IADD3 R16, P5, R18, R14, RZ ;  /* 0x0000000e12107210 */ /* 0x002fe20007fbe0ff */
[----:B-----5:R-:W-:Y:S01]  /*29b0*/  FMUL R22, R157, R8 ;  /* 0x000000089d167220 */ /* 0x020fe20000400000 */
[----:B------:R-:W-:Y:S01]  /*29c0*/  ISETP.GT.AND P1, PT, R11, 0x20, PT ;  /* 0x000000200b00780c */ /* 0x000fe20003f24270 */
[----:B------:R-:W-:Y:S01]  /*29d0*/  BSSY B1, `(.L_x_49) ;  /* 0x000000b000017945 */ /* 0x000fe20003800000 */
[----:B------:R-:W-:Y:S01]  /*29e0*/  IADD3 R18, P6, R24, UR9, RZ ;  /* 0x0000000918127c10 */ /* 0x000fe2000ffde0ff */
[----:B------:R-:W-:Y:S01]  /*29f0*/  FFMA R39, R39, R7, R22 ;  /* 0x0000000727277223 */ /* 0x000fe20000000016 */
[----:B------:R-:W-:Y:S01]  /*2a00*/  IMAD.X R17, R19, 0x1, R13, P5 ;  /* 0x0000000113117824 */ /* 0x000fe200028e060d */
[----:B------:R-:W-:Y:S02]  /*2a10*/  ISETP.GT.AND P4, PT, R9, RZ, P1 ;  /* 0x000000ff0900720c */ /* 0x000fe40000f84270 */
[----:B------:R-:W-:Y:S02]  /*2a20*/  ISETP.GT.AND P0, PT, R11, 0x21, PT ;  /* 0x000000210b00780c */ /* 0x000fe40003f04270 */
[----:B------:R1:W-:Y:S01]  /*2a30*/  @P2 STG.E desc[UR14][R16.64], R39 ;  /* 0x0000002710002986 */ /* 0x0003e2000c10190e */
[----:B------:R-:W-:-:S02]  /*2a40*/  IADD3 R22, P5, R26, R6, RZ ;  /* 0x000000061a167210 */ /* 0x000fc40007fbe0ff */
[----:B------:R-:W-:-:S06]  /*2a50*/  IADD3.X R19, R25, UR10, RZ, P6, !PT ;  /* 0x0000000a19137c10 */ /* 0x000fcc000b7fe4ff */
[----:B------:R-:W-:Y:S05]  /*2a60*/  @!P4 BRA `(.L_x_50) ;  /* 0x000000000004c947 */ /* 0x000fea0003800000 */
[----:B------:R0:W5:Y:S02]  /*2a70*/  LDG.E.LTC128B R157, desc[UR14][R18.64] ;  /* 0x0000000e129d7981 */ /* 0x000164000c1e1920 */
.L_x_50:
[----:B------:R-:W-:Y:S05]  /*2a80*/  BSYNC B1 ;  /* 0x0000000000017941 */ /* 0x000fea0003800000 */
.L_x_49:
[----:B0----5:R-:W-:Y:S01]  /*2a90*/  FMUL R15, R157, R8 ;  /* 0x000000089d0f7220 */ /* 0x021fe20000400000 */
[----:B------:R-:W-:Y:S01]  /*2aa0*/  IMAD.X R23, R27, 0x1, R12, P5 ;  /* 0x000000011b177824 */ /* 0x000fe200028e060c */
[----:B------:R-:W-:Y:S01]  /*2ab0*/  ISETP.GT.AND P2, PT, R9, RZ, P0 ;  /* 0x000000ff0900720c */ /* 0x000fe20000744270 */
[----:B------:R-:W-:Y:S01]  /*2ac0*/  BSSY B1, `(.L_x_51) ;  /* 0x0000008000017945 */ /* 0x000fe20003800000 */
[----:B------:R-:W-:Y:S01]  /*2ad0*/  FFMA R15, R40, R7, R15 ;  /* 0x00000007280f7223 */ /* 0x000fe2000000000f */
[----:B-1----:R-:W-:Y:S02]  /*2ae0*/  IADD3 R16, P6, R30, UR9, RZ ;  /* 0x000000091e107c10 */ /* 0x002fe4000ffde0ff */
[----:B----4-:R-:W-:Y:S02]  /*2af0*/  IADD3 R28, P5, R20, R6, RZ ;  /* 0x00000006141c7210 */ /* 0x010fe40007fbe0ff */
[----:B------:R0:W-:Y:S01]  /*2b00*/  @P4 STG.E desc[UR14][R22.64], R15 ;  /* 0x0000000f16004986 */ /* 0x0001e2000c10190e */
[----:B------:R-:W-:-:S05]  /*2b10*/  IADD3.X R17, R31, UR10, RZ, P6, !PT ;  /* 0x0000000a1f117c10 */ /* 0x000fca000b7fe4ff */
[----:B------:R-:W-:Y:S05]  /*2b20*/  @!P2 BRA `(.L_x_52) ;  /* 0x000000000004a947 */ /* 0x000fea0003800000 */
[----:B------:R1:W5:Y:S02]  /*2b30*/  LDG.E.LTC128B R157, desc[UR14][R16.64] ;  /* 0x0000000e109d7981 */ /* 0x000364000c1e1920 */
.L_x_52:
[----:B------:R-:W-:Y:S05]  /*2b40*/  BSYNC B1 ;  /* 0x0000000000017941 */ /* 0x000fea0003800000 */
.L_x_51:
[----:B-----5:R-:W-:Y:S01]  /*2b50*/  FMUL R32, R157, R8 ;  /* 0x000000089d207220 */ /* 0x020fe20000400000 */
        /* <DEDUP_REMOVED lines=10> */
.L_x_54:
[----:B------:R-:W-:Y:S05]  /*2c00*/  BSYNC B1 ;  /* 0x0000000000017941 */ /* 0x000fea0003800000 */
.L_x_53:
        /* <DEDUP_REMOVED lines=10> */
.L_x_56:
[----:B------:R-:W-:Y:S05]  /*2cb0*/  BSYNC B1 ;  /* 0x0000000000017941 */ /* 0x000fea0003800000 */
.L_x_55:
[----:B---3--:R-:W-:Y:S01]  /*2cc0*/  IADD3 R20, P5, R20, R14, RZ ;  /* 0x0000000e14147210 */ /* 0x008fe20007fbe0ff */
[----:B0----5:R-:W-:Y:S01]  /*2cd0*/  FMUL R24, R157, R8 ;  /* 0x000000089d187220 */ /* 0x021fe20000400000 */
        /* <DEDUP_REMOVED lines=12> */
.L_x_58:
[----:B------:R-:W-:Y:S05]  /*2da0*/  BSYNC B1 ;  /* 0x0000000000017941 */ /* 0x000fea0003800000 */
.L_x_57:
[----:B-----5:R-:W-:Y:S01]  /*2db0*/  FMUL R15, R157, R8 ;  /* 0x000000089d0f7220 */ /* 0x020fe20000400000 */
[----:B------:R-:W-:Y:S01]  /*2dc0*/  IMAD.X R27, R23, 0x1, R12, P5 ;  /* 0x00000001171b7824 */ /* 0x000fe200028e060c */
[----:B------:R-:W-:Y:S01]  /*2dd0*/  ISETP.GT.AND P2, PT, R9, RZ, P0 ;  /* 0x000000ff0900720c */ /* 0x000fe20000744270 */
[----:B------:R-:W-:Y:S01]  /*2de0*/  BSSY B1, `(.L_x_59) ;  /* 0x0000008000017945 */ /* 0x000fe20003800000 */
[----:B------:R-:W-:Y:S01]  /*2df0*/  FFMA R15, R44, R7, R15 ;  /* 0x000000072c0f7223 */ /* 0x000fe2000000000f */
[----:B0-----:R-:W-:Y:S02]  /*2e00*/  IADD3 R20, P6, R16, UR9, RZ ;  /* 0x0000000910147c10 */ /* 0x001fe4000ffde0ff */
[----:B------:R-:W-:Y:S02]  /*2e10*/  IADD3 R30, P5, R28, R6, RZ ;  /* 0x000000061c1e7210 */ /* 0x000fe40007fbe0ff */
[----:B------:R0:W-:Y:S01]  /*2e20*/  @P4 STG.E desc[UR14][R26.64], R15 ;  /* 0x0000000f1a004986 */ /* 0x0001e2000c10190e */
[----:B------:R-:W-:-:S05]  /*2e30*/  IADD3.X R21, R17, UR10, RZ, P6, !PT ;  /* 0x0000000a11157c10 */ /* 0x000fca000b7fe4ff */
[----:B------:R-:W-:Y:S05]  /*2e40*/  @!P2 BRA `(.L_x_60) ;  /* 0x000000000004a947 */ /* 0x000fea0003800000 */
[----:B------:R0:W5:Y:S02]  /*2e50*/  LDG.E.LTC128B R157, desc[UR14][R20.64] ;  /* 0x0000000e149d7981 */ /* 0x000164000c1e1920 */
.L_x_60:
[----:B------:R-:W-:Y:S05]  /*2e60*/  BSYNC B1 ;  /* 0x0000000000017941 */ /* 0x000fea0003800000 */
.L_x_59:
        /* <DEDUP_REMOVED lines=11> */
.L_x_62:
[----:B------:R-:W-:Y:S05]  /*2f20*/  BSYNC B1 ;  /* 0x0000000000017941 */ /* 0x000fea0003800000 */
.L_x_61:
[----:B0----5:R-:W-:Y:S01]  /*2f30*/  FMUL R15, R157, R8 ;  /* 0x000000089d0f7220 */ /* 0x021fe20000400000 */
[----:B------:R-:W-:Y:S01]  /*2f40*/  IMAD.X R33, R23, 0x1, R13, P5 ;  /* 0x0000000117217824 */ /* 0x000fe200028e060d */
[----:B------:R-:W-:Y:S01]  /*2f50*/  ISETP.GT.AND P2, PT, R9, 0x8, P0 ;  /* 0x000000080900780c */ /* 0x000fe20000744270 */
[----:B------:R-:W-:Y:S01]  /*2f60*/  BSSY B1, `(.L_x_63) ;  /* 0x0000007000017945 */ /* 0x000fe20003800000 */
[----:B------:R-:W-:Y:S01]  /*2f70*/  FFMA R15, R46, R7, R15 ;  /* 0x000000072e0f7223 */ /* 0x000fe2000000000f */
[----:B-1----:R-:W-:-:S04]  /*2f80*/  IADD3 R16, P0, R16, UR7, RZ ;  /* 0x0000000710107c10 */ /* 0x002fc8000ff1e0ff */
[----:B------:R0:W-:Y:S01]  /*2f90*/  @P1 STG.E desc[UR14][R32.64], R15 ;  /* 0x0000000f20001986 */ /* 0x0001e2000c10190e */
[----:B------:R-:W-:-:S05]  /*2fa0*/  IADD3.X R17, R17, UR8, RZ, P0, !PT ;  /* 0x0000000811117c10 */ /* 0x000fca00087fe4ff */
[----:B------:R-:W-:Y:S05]  /*2fb0*/  @!P2 BRA `(.L_x_64) ;  /* 0x000000000004a947 */ /* 0x000fea0003800000 */
[----:B------:R1:W5:Y:S02]  /*2fc0*/  LDG.E.LTC128B R157, desc[UR14][R16.64] ;  /* 0x0000000e109d7981 */ /* 0x000364000c1e1920 */
.L_x_64:
[----:B------:R-:W-:Y:S05]  /*2fd0*/  BSYNC B1 ;  /* 0x0000000000017941 */ /* 0x000fea0003800000 */
.L_x_63:
[----:B-1----:R-:W-:Y:S01]  /*2fe0*/  IADD3 R16, P5, R28, R14, RZ ;  /* 0x0000000e1c107210 */ /* 0x002fe20007fbe0ff */
        /* <DEDUP_REMOVED lines=13> */
.L_x_66:
[----:B------:R-:W-:Y:S05]  /*30c0*/  BSYNC B1 ;  /* 0x0000000000017941 */ /* 0x000fea0003800000 */
.L_x_65:
        /* <DEDUP_REMOVED lines=11> */
.L_x_68:
[----:B------:R-:W-:Y:S05]  /*3180*/  BSYNC B1 ;  /* 0x0000000000017941 */ /* 0x000fea0003800000 */
.L_x_67:
        /* <DEDUP_REMOVED lines=11> */
.L_x_70:
[----:B------:R-:W-:Y:S05]  /*3240*/  BSYNC B1 ;  /* 0x0000000000017941 */ /* 0x000fea0003800000 */
.L_x_69:
        /* <DEDUP_REMOVED lines=10> */
.L_x_72:
[----:B------:R-:W-:Y:S05]  /*32f0*/  BSYNC B1 ;  /* 0x0000000000017941 */ /* 0x000fea0003800000 */
.L_x_71:
[----:B0-----:R-:W-:Y:S01]  /*3300*/  IADD3 R20, P5, R30, R14, RZ ;  /* 0x0000000e1e147210 */ /* 0x001fe20007fbe0ff */
[----:B----45:R-:W-:Y:S01]  /*3310*/  FMUL R24, R157, R8 ;  /* 0x000000089d187220 */ /* 0x030fe20000400000 */
        /* <DEDUP_REMOVED lines=12> */
.L_x_74:
[----:B------:R-:W-:Y:S05]  /*33e0*/  BSYNC B1 ;  /* 0x0000000000017941 */ /* 0x000fea0003800000 */
.L_x_73:
        /* <DEDUP_REMOVED lines=11> */
.L_x_76:
[----:B------:R-:W-:Y:S05]  /*34a0*/  BSYNC B1 ;  /* 0x0000000000017941 */ /* 0x000fea0003800000 */
.L_x_75:
        /* <DEDUP_REMOVED lines=11> */
.L_x_78:
[----:B------:R-:W-:Y:S05]  /*3560*/  BSYNC B1 ;  /* 0x0000000000017941 */ /* 0x000fea0003800000 */
.L_x_77:
        /* <DEDUP_REMOVED lines=10> */
.L_x_80:
[----:B------:R-:W-:Y:S05]  /*3610*/  BSYNC B1 ;  /* 0x0000000000017941 */ /* 0x000fea0003800000 */
.L_x_79:
        /* <DEDUP_REMOVED lines=14> */
.L_x_82:
[----:B------:R-:W-:Y:S05]  /*3700*/  BSYNC B1 ;  /* 0x0000000000017941 */ /* 0x000fea0003800000 */
.L_x_81:
[----:B0----5:R-:W-:Y:S01]  /*3710*/  FMUL R15, R157, R8 ;  /* 0x000000089d0f7220 */ /* 0x021fe20000400000 */
[----:B------:R-:W-:Y:S01]  /*3720*/  IMAD.X R23, R27, 0x1, R12, P5 ;  /* 0x000000011b177824 */ /* 0x000fe200028e060c */
[----:B------:R-:W-:Y:S01]  /*3730*/  ISETP.GT.AND P2, PT, R9, RZ, P0 ;  /* 0x000000ff0900720c */ /* 0x000fe20000744270 */
[----:B------:R-:W-:Y:S01]  /*3740*/  BSSY B1, `(.L_x_83) ;  /* 0x0000008000017945 */ /* 0x000fe20003800000 */
[----:B------:R-:W-:Y:S01]  /*3750*/  FFMA R15, R56, R7, R15 ;  /* 0x00000007380f7223 */ /* 0x000fe2000000000f */
[----:B-1----:R-:W-:Y:S02]  /*3760*/  IADD3 R16, P6, R20, UR9, RZ ;  /* 0x0000000914107c10 */ /* 0x002fe4000ffde0ff */
[----:B---3--:R-:W-:Y:S02]  /*3770*/  IADD3 R28, P5, R30, R6, RZ ;  /* 0x000000061e1c7210 */ /* 0x008fe40007fbe0ff */
[----:B------:R0:W-:Y:S01]  /*3780*/  @P4 STG.E desc[UR14][R22.64], R15 ;  /* 0x0000000f16004986 */ /* 0x0001e2000c10190e */
[----:B------:R-:W-:-:S05]  /*3790*/  IADD3.X R17, R21, UR10, RZ, P6, !PT ;  /* 0x0000000a15117c10 */ /* 0x000fca000b7fe4ff */
[----:B------:R-:W-:Y:S05]  /*37a0*/  @!P2 BRA `(.L_x_84) ;  /* 0x000000000004a947 */ /* 0x000fea0003800000 */
[----:B------:R1:W5:Y:S02]  /*37b0*/  LDG.E.LTC128B R157, desc[UR14][R16.64] ;  /* 0x0000000e109d7981 */ /* 0x000364000c1e1920 */
.L_x_84:
[----:B------:R-:W-:Y:S05]  /*37c0*/  BSYNC B1 ;  /* 0x0000000000017941 */ /* 0x000fea0003800000 */
.L_x_83:
[----:B-----5:R-:W-:Y:S01]  /*37d0*/  FMUL R32, R157, R8 ;  /* 0x000000089d207220 */ /* 0x020fe20000400000 */
[----:B------:R-:W-:Y:S01]  /*37e0*/  IMAD.X R29, R31, 0x1, R12, P5 ;  /* 0x000000011f1d7824 */ /* 0x000fe200028e060c */
[----:B------:R-:W-:Y:S01]  /*37f0*/  ISETP.GT.AND P1, PT, R9, 0x8, P1 ;  /* 0x000000080900780c */ /* 0x000fe20000f24270 */
[----:B------:R-:W-:Y:S01]  /*3800*/  BSSY B1, `(.L_x_85) ;  /* 0x0000008000017945 */ /* 0x000fe20003800000 */
[----:B------:R-:W-:Y:S01]  /*3810*/  FFMA R57, R57, R7, R32 ;  /* 0x0000000739397223 */ /* 0x000fe20000000020 */
[----:B----4-:R-:W-:Y:S02]  /*3820*/  IADD3 R24, P4, R24, UR7, RZ ;  /* 0x0000000718187c10 */ /* 0x010fe4000ff9e0ff */
[----:B------:R-:W-:Y:S02]  /*3830*/  IADD3 R32, P5, R26, R14, RZ ;  /* 0x0000000e1a207210 */ /* 0x000fe40007fbe0ff */
[----:B------:R3:W-:Y:S01]  /*3840*/  @P2 STG.E desc[UR14][R28.64], R57 ;  /* 0x000000391c002986 */ /* 0x0007e2000c10190e */
[----:B------:R-:W-:-:S05]  /*3850*/  IADD3.X R25, R25, UR8, RZ, P4, !PT ;  /* 0x0000000819197c10 */ /* 0x000fca000a7fe4ff */
[----:B------:R-:W-:Y:S05]  /*3860*/  @!P1 BRA `(.L_x_86) ;  /* 0x0000000000049947 */ /* 0x000fea0003800000 */
[----:B------:R4:W5:Y:S02]  /*3870*/  LDG.E.LTC128B R157, desc[UR14][R24.64] ;  /* 0x0000000e189d7981 */ /* 0x000964000c1e1920 */
.L_x_86:
[----:B------:R-:W-:Y:S05]  /*3880*/  BSYNC B1 ;  /* 0x0000000000017941 */ /* 0x000fea0003800000 */
.L_x_85:
        /* <DEDUP_REMOVED lines=10> */
.L_x_88:
[----:B------:R-:W-:Y:S05]  /*3930*/  BSYNC B1 ;  /* 0x0000000000017941 */ /* 0x000fea0003800000 */
.L_x_87:
        /* <DEDUP_REMOVED lines=14> */
.L_x_90:
[----:B------:R-:W-:Y:S05]  /*3a20*/  BSYNC B1 ;  /* 0x0000000000017941 */ /* 0x000fea0003800000 */
.L_x_89:
        /* <DEDUP_REMOVED lines=11> */
.L_x_92:
[----:B------:R-:W-:Y:S05]  /*3ae0*/  BSYNC B1 ;  /* 0x0000000000017941 */ /* 0x000fea0003800000 */
.L_x_91:
        /* <DEDUP_REMOVED lines=11> */
.L_x_94:
[----:B------:R-:W-:Y:S05]  /*3ba0*/  BSYNC B1 ;  /* 0x0000000000017941 */ /* 0x000fea0003800000 */
.L_x_93:
        /* <DEDUP_REMOVED lines=10> */
.L_x_96:
[----:B------:R-:W-:Y:S05]  /*3c50*/  BSYNC B1 ;  /* 0x0000000000017941 */ /* 0x000fea0003800000 */
.L_x_95:
        /* <DEDUP_REMOVED lines=14> */
.L_x_98:
[----:B------:R-:W-:Y:S05]  /*3d40*/  BSYNC B1 ;  /* 0x0000000000017941 */ /* 0x000fea0003800000 */
.L_x_97:
        /* <DEDUP_REMOVED lines=11> */
.L_x_100:
[----:B------:R-:W-:Y:S05]  /*3e00*/  BSYNC B1 ;  /* 0x0000000000017941 */ /* 0x000fea0003800000 */
.L_x_99:
        /* <DEDUP_REMOVED lines=11> */
.L_x_102:
[----:B------:R-:W-:Y:S05]  /*3ec0*/  BSYNC B1 ;  /* 0x0000000000017941 */ /* 0x000fea0003800000 */
.L_x_101:
        /* <DEDUP_REMOVED lines=10> */
.L_x_104:
[----:B------:R-:W-:Y:S05]  /*3f70*/  BSYNC B1 ;  /* 0x0000000000017941 */ /* 0x000fea0003800000 */
.L_x_103:
        /* <DEDUP_REMOVED lines=14> */
.L_x_106:
[----:B------:R-:W-:Y:S05]  /*4060*/  BSYNC B1 ;  /* 0x0000000000017941 */ /* 0x000fea0003800000 */
.L_x_105:
        /* <DEDUP_REMOVED lines=11> */
.L_x_108:
[----:B------:R-:W-:Y:S05]  /*4120*/  BSYNC B1 ;  /* 0x0000000000017941 */ /* 0x000fea0003800000 */
.L_x_107:
        /* <DEDUP_REMOVED lines=11> */
.L_x_110:
[----:B------:R-:W-:Y:S05]  /*41e0*/  BSYNC B1 ;  /* 0x0000000000017941 */ /* 0x000fea0003800000 */
.L_x_109:
        /* <DEDUP_REMOVED lines=10> */
.L_x_112:
[----:B------:R-:W-:Y:S05]  /*4290*/  BSYNC B1 ;  /* 0x0000000000017941 */ /* 0x000fea0003800000 */
.L_x_111:
        /* <DEDUP_REMOVED lines=14> */
.L_x_114:
[----:B------:R-:W-:Y:S05]  /*4380*/  BSYNC B1 ;  /* 0x0000000000017941 */ /* 0x000fea0003800000 */
.L_x_113:
        /* <DEDUP_REMOVED lines=11> */
.L_x_116:
[----:B------:R-:W-:Y:S05]  /*4440*/  BSYNC B1 ;  /* 0x0000000000017941 */ /* 0x000fea0003800000 */
.L_x_115:
        /* <DEDUP_REMOVED lines=11> */
.L_x_118:
[----:B------:R-:W-:Y:S05]  /*4500*/  BSYNC B1 ;  /* 0x0000000000017941 */ /* 0x000fea0003800000 */
.L_x_117:
        /* <DEDUP_REMOVED lines=10> */
.L_x_120:
[----:B------:R-:W-:Y:S05]  /*45b0*/  BSYNC B1 ;  /* 0x0000000000017941 */ /* 0x000fea0003800000 */
.L_x_119:
        /* <DEDUP_REMOVED lines=14> */
.L_x_122:
[----:B------:R-:W-:Y:S05]  /*46a0*/  BSYNC B1 ;  /* 0x0000000000017941 */ /* 0x000fea0003800000 */
.L_x_121:
        /* <DEDUP_REMOVED lines=11> */
.L_x_124:
[----:B------:R-:W-:Y:S05]  /*4760*/  BSYNC B1 ;  /* 0x0000000000017941 */ /* 0x000fea0003800000 */
.L_x_123:
        /* <DEDUP_REMOVED lines=11> */
.L_x_126:
[----:B------:R-:W-:Y:S05]  /*4820*/  BSYNC B1 ;  /* 0x0000000000017941 */ /* 0x000fea0003800000 */
.L_x_125:
        /* <DEDUP_REMOVED lines=10> */
.L_x_128:
[----:B------:R-:W-:Y:S05]  /*48d0*/  BSYNC B1 ;  /* 0x0000000000017941 */ /* 0x000fea0003800000 */
.L_x_127:
        /* <DEDUP_REMOVED lines=14> */
.L_x_130:
[----:B------:R-:W-:Y:S05]  /*49c0*/  BSYNC B1 ;  /* 0x0000000000017941 */ /* 0x000fea0003800000 */
.L_x_129:
        /* <DEDUP_REMOVED lines=11> */
.L_x_132:
[----:B------:R-:W-:Y:S05]  /*4a80*/  BSYNC B1 ;  /* 0x0000000000017941 */ /* 0x000fea0003800000 */
.L_x_131:
        /* <DEDUP_REMOVED lines=11> */
.L_x_134:
[----:B------:R-:W-:Y:S05]  /*4b40*/  BSYNC B1 ;  /* 0x0000000000017941 */ /* 0x000fea0003800000 */
.L_x_133:
        /* <DEDUP_REMOVED lines=10> */
.L_x_136:
[----:B------:R-:W-:Y:S05]  /*4bf0*/  BSYNC B1 ;  /* 0x0000000000017941 */ /* 0x000fea0003800000 */
.L_x_135:
        /* <DEDUP_REMOVED lines=14> */
.L_x_138:
[----:B------:R-:W-:Y:S05]  /*4ce0*/  BSYNC B1 ;  /* 0x0000000000017941 */ /* 0x000fea0003800000 */
.L_x_137:
        /* <DEDUP_REMOVED lines=11> */
.L_x_140:
[----:B------:R-:W-:Y:S05]  /*4da0*/  BSYNC B1 ;  /* 0x0000000000017941 */ /* 0x000fea0003800000 */
.L_x_139:
        /* <DEDUP_REMOVED lines=11> */
.L_x_142:
[----:B------:R-:W-:Y:S05]  /*4e60*/  BSYNC B1 ;  /* 0x0000000000017941 */ /* 0x000fea0003800000 */
.L_x_141:
        /* <DEDUP_REMOVED lines=10> */
.L_x_144:
[----:B------:R-:W-:Y:S05]  /*4f10*/  BSYNC B1 ;  /* 0x0000000000017941 */ /* 0x000fea0003800000 */
.L_x_143:
        /* <DEDUP_REMOVED lines=14> */
.L_x_146:
[----:B------:R-:W-:Y:S05]  /*5000*/  BSYNC B1 ;  /* 0x0000000000017941 */ /* 0x000fea0003800000 */
.L_x_145:
        /* <DEDUP_REMOVED lines=11> */
.L_x_148:
[----:B------:R-:W-:Y:S05]  /*50c0*/  BSYNC B1 ;  /* 0x0000000000017941 */ /* 0x000fea0003800000 */
.L_x_147:
        /* <DEDUP_REMOVED lines=11> */
.L_x_150:
[----:B------:R-:W-:Y:S05]  /*5180*/  BSYNC B1 ;  /* 0x0000000000017941 */ /* 0x000fea0003800000 */
.L_x_149:
        /* <DEDUP_REMOVED lines=10> */
.L_x_152:
[----:B------:R-:W-:Y:S05]  /*5230*/  BSYNC B1 ;  /* 0x0000000000017941 */ /* 0x000fea0003800000 */
.L_x_151:
        /* <DEDUP_REMOVED lines=14> */
.L_x_154:
[----:B------:R-:W-:Y:S05]  /*5320*/  BSYNC B1 ;  /* 0x0000000000017941 */ /* 0x000fea0003800000 */
.L_x_153:
        /* <DEDUP_REMOVED lines=11> */
.L_x_156:
[----:B------:R-:W-:Y:S05]  /*53e0*/  BSYNC B1 ;  /* 0x0000000000017941 */ /* 0x000fea0003800000 */
.L_x_155:
        /* <DEDUP_REMOVED lines=11> */
.L_x_158:
[----:B------:R-:W-:Y:S05]  /*54a0*/  BSYNC B1 ;  /* 0x0000000000017941 */ /* 0x000fea0003800000 */
.L_x_157:
        /* <DEDUP_REMOVED lines=10> */
.L_x_160:
[----:B------:R-:W-:Y:S05]  /*5550*/  BSYNC B1 ;  /* 0x0000000000017941 */ /* 0x000fea0003800000 */
.L_x_159:
        /* <DEDUP_REMOVED lines=14> */
.L_x_162:
[----:B------:R-:W-:Y:S05]  /*5640*/  BSYNC B1 ;  /* 0x0000000000017941 */ /* 0x000fea0003800000 */
.L_x_161:
        /* <DEDUP_REMOVED lines=11> */
.L_x_164:
[----:B------:R-:W-:Y:S05]  /*5700*/  BSYNC B1 ;  /* 0x0000000000017941 */ /* 0x000fea0003800000 */
.L_x_163:
        /* <DEDUP_REMOVED lines=11> */
.L_x_166:
[----:B------:R-:W-:Y:S05]  /*57c0*/  BSYNC B1 ;  /* 0x0000000000017941 */ /* 0x000fea0003800000 */
.L_x_165:
        /* <DEDUP_REMOVED lines=10> */
.L_x_168:
[----:B------:R-:W-:Y:S05]  /*5870*/  BSYNC B1 ;  /* 0x0000000000017941 */ /* 0x000fea0003800000 */
.L_x_167:
        /* <DEDUP_REMOVED lines=14> */
.L_x_170:
[----:B------:R-:W-:Y:S05]  /*5960*/  BSYNC B1 ;  /* 0x0000000000017941 */ /* 0x000fea0003800000 */
.L_x_169:
        /* <DEDUP_REMOVED lines=11> */
.L_x_172:
[----:B------:R-:W-:Y:S05]  /*5a20*/  BSYNC B1 ;  /* 0x0000000000017941 */ /* 0x000fea0003800000 */
.L_x_171:
        /* <DEDUP_REMOVED lines=11> */
.L_x_174:
[----:B------:R-:W-:Y:S05]  /*5ae0*/  BSYNC B1 ;  /* 0x0000000000017941 */ /* 0x000fea0003800000 */
.L_x_173:
        /* <DEDUP_REMOVED lines=10> */
.L_x_176:
[----:B------:R-:W-:Y:S05]  /*5b90*/  BSYNC B1 ;  /* 0x0000000000017941 */ /* 0x000fea0003800000 */
.L_x_175:
        /* <DEDUP_REMOVED lines=14> */
.L_x_178:
[----:B------:R-:W-:Y:S05]  /*5c80*/  BSYNC B1 ;  /* 0x0000000000017941 */ /* 0x000fea0003800000 */
.L_x_177:
        /* <DEDUP_REMOVED lines=11> */
.L_x_180:
[----:B------:R-:W-:Y:S05]  /*5d40*/  BSYNC B1 ;  /* 0x0000000000017941 */ /* 0x000fea0003800000 */
.L_x_179:
        /* <DEDUP_REMOVED lines=11> */
.L_x_182:
[----:B------:R-:W-:Y:S05]  /*5e00*/  BSYNC B1 ;  /* 0x0000000000017941 */ /* 0x000fea0003800000 */
.L_x_181:
        /* <DEDUP_REMOVED lines=10> */
.L_x_184:
[----:B------:R-:W-:Y:S05]  /*5eb0*/  BSYNC B1 ;  /* 0x0000000000017941 */ /* 0x000fea0003800000 */
.L_x_183:
        /* <DEDUP_REMOVED lines=14> */
.L_x_186:
[----:B------:R-:W-:Y:S05]  /*5fa0*/  BSYNC B1 ;  /* 0x0000000000017941 */ /* 0x000fea0003800000 */
.L_x_185:
        /* <DEDUP_REMOVED lines=11> */
.L_x_188:
[----:B------:R-:W-:Y:S05]  /*6060*/  BSYNC B1 ;  /* 0x0000000000017941 */ /* 0x000fea0003800000 */
.L_x_187:
        /* <DEDUP_REMOVED lines=11> */
.L_x_190:
[----:B------:R-:W-:Y:S05]  /*6120*/  BSYNC B1 ;  /* 0x0000000000017941 */ /* 0x000fea0003800000 */
.L_x_189:
        /* <DEDUP_REMOVED lines=10> */
.L_x_192:
[----:B------:R-:W-:Y:S05]  /*61d0*/  BSYNC B1 ;  /* 0x0000000000017941 */ /* 0x000fea0003800000 */
.L_x_191:
        /* <DEDUP_REMOVED lines=14> */
.L_x_194:
[----:B------:R-:W-:Y:S05]  /*62c0*/  BSYNC B1 ;  /* 0x0000000000017941 */ /* 0x000fea0003800000 */
.L_x_193:
        /* <DEDUP_REMOVED lines=11> */
.L_x_196:
[----:B------:R-:W-:Y:S05]  /*6380*/  BSYNC B1 ;  /* 0x0000000000017941 */ /* 0x000fea0003800000 */
.L_x_195:
        /* <DEDUP_REMOVED lines=11> */
.L_x_198:
[----:B------:R-:W-:Y:S05]  /*6440*/  BSYNC B1 ;  /* 0x0000000000017941 */ /* 0x000fea0003800000 */
.L_x_197:
        /* <DEDUP_REMOVED lines=10> */
.L_x_200:
[----:B------:R-:W-:Y:S05]  /*64f0*/  BSYNC B1 ;  /* 0x0000000000017941 */ /* 0x000fea0003800000 */
.L_x_199:
        /* <DEDUP_REMOVED lines=14> */
.L_x_202:
[----:B------:R-:W-:Y:S05]  /*65e0*/  BSYNC B1 ;  /* 0x0000000000017941 */ /* 0x000fea0003800000 */
.L_x_201:
        /* <DEDUP_REMOVED lines=11> */
.L_x_204:
[----:B------:R-:W-:Y:S05]  /*66a0*/  BSYNC B1 ;  /* 0x0000000000017941 */ /* 0x000fea0003800000 */
.L_x_203:
        /* <DEDUP_REMOVED lines=11> */
.L_x_206:
[----:B------:R-:W-:Y:S05]  /*6760*/  BSYNC B1 ;  /* 0x0000000000017941 */ /* 0x000fea0003800000 */
.L_x_205:
        /* <DEDUP_REMOVED lines=10> */
.L_x_208:
[----:B------:R-:W-:Y:S05]  /*6810*/  BSYNC B1 ;  /* 0x0000000000017941 */ /* 0x000fea0003800000 */
.L_x_207:
        /* <DEDUP_REMOVED lines=14> */
.L_x_210:
[----:B------:R-:W-:Y:S05]  /*6900*/  BSYNC B1 ;  /* 0x0000000000017941 */ /* 0x000fea0003800000 */
.L_x_209:
        /* <DEDUP_REMOVED lines=11> */
.L_x_212:
[----:B------:R-:W-:Y:S05]  /*69c0*/  BSYNC B1 ;  /* 0x0000000000017941 */ /* 0x000fea0003800000 */
.L_x_211:
        /* <DEDUP_REMOVED lines=11> */
.L_x_214:
[----:B------:R-:W-:Y:S05]  /*6a80*/  BSYNC B1 ;  /* 0x0000000000017941 */ /* 0x000fea0003800000 */
.L_x_213:
        /* <DEDUP_REMOVED lines=10> */
.L_x_216:
[----:B------:R-:W-:Y:S05]  /*6b30*/  BSYNC B1 ;  /* 0x0000000000017941 */ /* 0x000fea0003800000 */
.L_x_215:
        /* <DEDUP_REMOVED lines=14> */
.L_x_218:
[----:B------:R-:W-:Y:S05]  /*6c20*/  BSYNC B1 ;  /* 0x0000000000017941 */ /* 0x000fea0003800000 */
.L_x_217:
        /* <DEDUP_REMOVED lines=11> */
.L_x_220:
[----:B------:R-:W-:Y:S05]  /*6ce0*/  BSYNC B1 ;  /* 0x0000000000017941 */ /* 0x000fea0003800000 */
.L_x_219:
        /* <DEDUP_REMOVED lines=11> */
.L_x_222:
[----:B------:R-:W-:Y:S05]  /*6da0*/  BSYNC B1 ;  /* 0x0000000000017941 */ /* 0x000fea0003800000 */
.L_x_221:
        /* <DEDUP_REMOVED lines=10> */
.L_x_224:
[----:B------:R-:W-:Y:S05]  /*6e50*/  BSYNC B1 ;  /* 0x0000000000017941 */ /* 0x000fea0003800000 */
.L_x_223:
        /* <DEDUP_REMOVED lines=14> */
.L_x_226:
[----:B------:R-:W-:Y:S05]  /*6f40*/  BSYNC B1 ;  /* 0x0000000000017941 */ /* 0x000fea0003800000 */
.L_x_225:
        /* <DEDUP_REMOVED lines=11> */
.L_x_228:
[----:B------:R-:W-:Y:S05]  /*7000*/  BSYNC B1 ;  /* 0x0000000000017941 */ /* 0x000fea0003800000 */
.L_x_227:
        /* <DEDUP_REMOVED lines=11> */
.L_x_230:
[----:B------:R-:W-:Y:S05]  /*70c0*/  BSYNC B1 ;  /* 0x0000000000017941 */ /* 0x000fea0003800000 */
.L_x_229:
        /* <DEDUP_REMOVED lines=10> */
.L_x_232:
[----:B------:R-:W-:Y:S05]  /*7170*/  BSYNC B1 ;  /* 0x0000000000017941 */ /* 0x000fea0003800000 */
.L_x_231:
        /* <DEDUP_REMOVED lines=14> */
.L_x_234:
[----:B------:R-:W-:Y:S05]  /*7260*/  BSYNC B1 ;  /* 0x0000000000017941 */ /* 0x000fea0003800000 */
.L_x_233:
        /* <DEDUP_REMOVED lines=11> */
.L_x_236:
[----:B------:R-:W-:Y:S05]  /*7320*/  BSYNC B1 ;  /* 0x0000000000017941 */ /* 0x000fea0003800000 */
.L_x_235:
        /* <DEDUP_REMOVED lines=11> */
.L_x_238:
[----:B------:R-:W-:Y:S05]  /*73e0*/  BSYNC B1 ;  /* 0x0000000000017941 */ /* 0x000fea0003800000 */
.L_x_237:
        /* <DEDUP_REMOVED lines=10> */
.L_x_240:
[----:B------:R-:W-:Y:S05]  /*7490*/  BSYNC B1 ;  /* 0x0000000000017941 */ /* 0x000fea0003800000 */
.L_x_239:
        /* <DEDUP_REMOVED lines=14> */
.L_x_242:
[----:B------:R-:W-:Y:S05]  /*7580*/  BSYNC B1 ;  /* 0x0000000000017941 */ /* 0x000fea0003800000 */
.L_x_241:
        /* <DEDUP_REMOVED lines=11> */
.L_x_244:
[----:B------:R-:W-:Y:S05]  /*7640*/  BSYNC B1 ;  /* 0x0000000000017941 */ /* 0x000fea0003800000 */
.L_x_243:
        /* <DEDUP_REMOVED lines=11> */
.L_x_246:
[----:B------:R-:W-:Y:S05]  /*7700*/  BSYNC B1 ;  /* 0x0000000000017941 */ /* 0x000fea0003800000 */
.L_x_245:
        /* <DEDUP_REMOVED lines=10> */
.L_x_248:
[----:B------:R-:W-:Y:S05]  /*77b0*/  BSYNC B1 ;  /* 0x0000000000017941 */ /* 0x000fea0003800000 */
.L_x_247:
        /* <DEDUP_REMOVED lines=14> */
.L_x_250:
[----:B------:R-:W-:Y:S05]  /*78a0*/  BSYNC B1 ;  /* 0x0000000000017941 */ /* 0x000fea0003800000 */
.L_x_249:
        /* <DEDUP_REMOVED lines=11> */
.L_x_252:
[----:B------:R-:W-:Y:S05]  /*7960*/  BSYNC B1 ;  /* 0x0000000000017941 */ /* 0x000fea0003800000 */
.L_x_251:
        /* <DEDUP_REMOVED lines=11> */
.L_x_254:
[----:B------:R-:W-:Y:S05]  /*7a20*/  BSYNC B1 ;  /* 0x0000000000017941 */ /* 0x000fea0003800000 */
.L_x_253:
        /* <DEDUP_REMOVED lines=10> */
.L_x_256:
[----:B------:R-:W-:Y:S05]  /*7ad0*/  BSYNC B1 ;  /* 0x0000000000017941 */ /* 0x000fea0003800000 */
.L_x_255:
        /* <DEDUP_REMOVED lines=14> */
.L_x_258:
[----:B------:R-:W-:Y:S05]  /*7bc0*/  BSYNC B1 ;  /* 0x0000000000017941 */ /* 0x000fea0003800000 */
.L_x_257:
[----:B0----5:R-:W-:Y:S01]  /*7bd0*/  FMUL R15, R157, R8 ;  /* 0x000000089d0f7220 */ /* 0x021fe20000400000 */
[----:B------:R-:W-:Y:S01]  /*7be0*/  IMAD.X R23, R27, 0x1, R12, P6 ;  /* 0x000000011b177824 */ /* 0x000fe200030e060c */
[----:B------:R-:W-:Y:S01]  /*7bf0*/  ISETP.GT.AND P2, PT, R9, RZ, P1 ;  /* 0x000000ff0900720c */ /* 0x000fe20000f44270 */
[----:B------:R-:W-:Y:S01]  /*7c00*/  BSSY B1, `(.L_x_259) ;  /* 0x0000007000017945 */ /* 0x000fe20003800000 */
[----:B------:R-:W-:Y:S01]  /*7c10*/  FFMA R15, R144, R7, R15 ;  /* 0x00000007900f7223 */ /* 0x000fe2000000000f */
[----:B------:R-:W-:-:S04]  /*7c20*/  IADD3 R32, P0, R20, UR9, RZ ;  /* 0x0000000914207c10 */ /* 0x000fc8000ff1e0ff */
[----:B------:R0:W-:Y:S01]  /*7c30*/  @P5 STG.E desc[UR14][R22.64], R15 ;  /* 0x0000000f16005986 */ /* 0x0001e2000c10190e */
[----:B------:R-:W-:-:S05]  /*7c40*/  IADD3.X R33, R21, UR10, RZ, P0, !PT ;  /* 0x0000000a15217c10 */ /* 0x000fca00087fe4ff */
[----:B------:R-:W-:Y:S05]  /*7c50*/  @!P2 BRA `(.L_x_260) ;  /* 0x000000000004a947 */ /* 0x000fea0003800000 */
[----:B------:R0:W5:Y:S02]  /*7c60*/  LDG.E.LTC128B R157, desc[UR14][R32.64] ;  /* 0x0000000e209d7981 */ /* 0x000164000c1e1920 */
.L_x_260:
[----:B------:R-:W-:Y:S05]  /*7c70*/  BSYNC B1 ;  /* 0x0000000000017941 */ /* 0x000fea0003800000 */
.L_x_259:
[----:B-1----:R-:W-:Y:S01]  /*7c80*/  IADD3 R16, P5, R30, R6, RZ ;  /* 0x000000061e107210 */ /* 0x002fe20007fbe0ff */
[----:B---3-5:R-:W-:Y:S01]  /*7c90*/  FMUL R28, R157, R8 ;  /* 0x000000089d1c7220 */ /* 0x028fe20000400000 */
[----:B------:R-:W-:Y:S01]  /*7ca0*/  ISETP.GT.AND P4, PT, R9, 0x8, P4 ;  /* 0x000000080900780c */ /* 0x000fe20002784270 */
[----:B------:R-:W-:Y:S01]  /*7cb0*/  BSSY B1, `(.L_x_261) ;  /* 0x000000a000017945 */ /* 0x000fe20003800000 */
[----:B----4-:R-:W-:Y:S01]  /*7cc0*/  IADD3 R24, P6, R24, UR7, RZ ;  /* 0x0000000718187c10 */ /* 0x010fe2000ffde0ff */
[----:B------:R-:W-:Y:S01]  /*7cd0*/  FFMA R145, R145, R7, R28 ;  /* 0x0000000791917223 */ /* 0x000fe2000000001c */
[----:B------:R-:W-:Y:S01]  /*7ce0*/  IMAD.X R17, R31, 0x1, R12, P5 ;  /* 0x000000011f117824 */ /* 0x000fe200028e060c */
[----:B------:R-:W-:Y:S02]  /*7cf0*/  ISETP.GT.AND P0, PT, R11, 0xf8, PT ;  /* 0x000000f80b00780c */ /* 0x000fe40003f04270 */
[----:B------:R-:W-:Y:S02]  /*7d00*/  IADD3 R28, P5, R26, R14, RZ ;  /* 0x0000000e1a1c7210 */ /* 0x000fe40007fbe0ff */
[----:B------:R1:W-:Y:S01]  /*7d10*/  @P2 STG.E desc[UR14][R16.64], R145 ;  /* 0x0000009110002986 */ /* 0x0003e2000c10190e */
[----:B------:R-:W-:-:S03]  /*7d20*/  IADD3.X R25, R25, UR8, RZ, P6, !PT ;  /* 0x0000000819197c10 */ /* 0x000fc6000b7fe4ff */
[----:B------:R-:W-:Y:S07]  /*7d30*/  @!P4 BRA `(.L_x_262) ;  /* 0x000000000004c947 */ /* 0x000fee0003800000 */
[----:B------:R3:W5:Y:S02]  /*7d40*/  LDG.E.LTC128B R157, desc[UR14][R24.64] ;  /* 0x0000000e189d7981 */ /* 0x000764000c1e1920 */
.L_x_262:
[----:B------:R-:W-:Y:S05]  /*7d50*/  BSYNC B1 ;  /* 0x0000000000017941 */ /* 0x000fea0003800000 */
.L_x_261:
[----:B0----5:R-:W-:Y:S01]  /*7d60*/  FMUL R15, R157, R8 ;  /* 0x000000089d0f7220 */ /* 0x021fe20000400000 */
[----:B------:R-:W-:Y:S01]  /*7d70*/  IMAD.X R29, R27, 0x1, R13, P5 ;  /* 0x000000011b1d7824 */ /* 0x000fe200028e060d */
[----:B------:R-:W-:Y:S01]  /*7d80*/  ISETP.GT.AND P1, PT, R9, 0x8, P1 ;  /* 0x000000080900780c */ /* 0x000fe20000f24270 */
[----:B------:R-:W-:Y:S01]  /*7d90*/  BSSY B1, `(.L_x_263) ;  /* 0x0000008000017945 */ /* 0x000fe20003800000 */
[----:B------:R-:W-:Y:S01]  /*7da0*/  FFMA R15, R146, R7, R15 ;  /* 0x00000007920f7223 */ /* 0x000fe2000000000f */
[----:B------:R-:W-:Y:S02]  /*7db0*/  IADD3 R20, P5, R20, UR7, RZ ;  /* 0x0000000714147c10 */ /* 0x000fe4000ffbe0ff */
[----:B------:R-:W-:Y:S02]  /*7dc0*/  ISETP.GT.AND P2, PT, R11, 0xf9, PT ;  /* 0x000000f90b00780c */ /* 0x000fe40003f44270 */
[----:B------:R0:W-:Y:S01]  /*7dd0*/  @P4 STG.E desc[UR14][R28.64], R15 ;  /* 0x0000000f1c004986 */ /* 0x0001e2000c10190e */
[----:B------:R-:W-:-:S05]  /*7de0*/  IADD3.X R21, R21, UR8, RZ, P5, !PT ;  /* 0x0000000815157c10 */ /* 0x000fca000affe4ff */
[----:B------:R-:W-:Y:S05]  /*7df0*/  @!P1 BRA `(.L_x_264) ;  /* 0x0000000000049947 */ /* 0x000fea0003800000 */
[----:B------:R4:W5:Y:S02]  /*7e00*/  LDG.E.LTC128B R157, desc[UR14][R20.64] ;  /* 0x0000000e149d7981 */ /* 0x000964000c1e1920 */
.L_x_264:
[----:B------:R-:W-:Y:S05]  /*7e10*/  BSYNC B1 ;  /* 0x0000000000017941 */ /* 0x000fea0003800000 */
.L_x_263:
[----:B----4-:R-:W-:Y:S01]  /*7e20*/  IADD3 R20, P6, R30, R14, RZ ;  /* 0x0000000e1e147210 */ /* 0x010fe20007fde0ff */
[----:B-----5:R-:W-:Y:S01]  /*7e30*/  FMUL R26, R157, R8 ;  /* 0x000000089d1a7220 */ /* 0x020fe20000400000 */
[----:B------:R-:W-:Y:S01]  /*7e40*/  ISETP.GT.AND P4, PT, R9, RZ, P0 ;  /* 0x000000ff0900720c */ /* 0x000fe20000784270 */
[----:B------:R-:W-:Y:S01]  /*7e50*/  BSSY B1, `(.L_x_265) ;  /* 0x0000009000017945 */ /* 0x000fe20003800000 */
[----:B---3--:R-:W-:Y:S01]  /*7e60*/  IADD3 R24, P5, R22, R6, RZ ;  /* 0x0000000616187210 */ /* 0x008fe20007fbe0ff */
[----:B------:R-:W-:Y:S02]  /*7e70*/  IMAD.X R21, R31, 0x1, R13, P6 ;  /* 0x000000011f157824 */ /* 0x000fe400030e060d */
[----:B------:R-:W-:-:S05]  /*7e80*/  FFMA R147, R147, R7, R26 ;  /* 0x0000000793937223 */ /* 0x000fca000000001a */
[----:B------:R3:W-:Y:S03]  /*7e90*/  @P1 STG.E desc[UR14][R20.64], R147 ;  /* 0x0000009314001986 */ /* 0x0007e6000c10190e */
[----:B------:R-:W-:Y:S05]  /*7ea0*/  @!P4 BRA `(.L_x_266) ;  /* 0x00000000000cc947 */ /* 0x000fea0003800000 */
[----:B---3--:R-:W-:-:S04]  /*7eb0*/  IADD3 R20, P1, R18, UR9, RZ ;  /* 0x0000000912147c10 */ /* 0x008fc8000ff3e0ff */
[----:B------:R-:W-:-:S05]  /*7ec0*/  IADD3.X R21, R19, UR10, RZ, P1, !PT ;  /* 0x0000000a13157c10 */ /* 0x000fca0008ffe4ff */
[----:B------:R4:W5:Y:S04]  /*7ed0*/  LDG.E.LTC128B R157, desc[UR14][R20.64] ;  /* 0x0000000e149d7981 */ /* 0x000968000c1e1920 */
.L_x_266:
[----:B------:R-:W-:Y:S05]  /*7ee0*/  BSYNC B1 ;  /* 0x0000000000017941 */ /* 0x000fea0003800000 */
.L_x_265:
[----:B-----5:R-:W-:Y:S01]  /*7ef0*/  FMUL R11, R157, R8 ;  /* 0x000000089d0b7220 */ /* 0x020fe20000400000 */
[----:B------:R-:W-:Y:S01]  /*7f00*/  IMAD.X R25, R23, 0x1, R12, P5 ;  /* 0x0000000117197824 */ /* 0x000fe200028e060c */
[----:B------:R-:W-:Y:S01]  /*7f10*/  ISETP.GT.AND P1, PT, R9, RZ, P2 ;  /* 0x000000ff0900720c */ /* 0x000fe20001724270 */
[----:B------:R-:W-:Y:S01]  /*7f20*/  BSSY B1, `(.L_x_267) ;  /* 0x0000008000017945 */ /* 0x000fe20003800000 */
[----:B------:R-:W-:Y:S01]  /*7f30*/  FFMA R11, R148, R7, R11 ;  /* 0x00000007940b7223 */ /* 0x000fe2000000000b */
[----:B---34-:R-:W-:Y:S02]  /*7f40*/  IADD3 R20, P6, R32, UR9, RZ ;  /* 0x0000000920147c10 */ /* 0x018fe4000ffde0ff */
[----:B------:R-:W-:Y:S02]  /*7f50*/  IADD3 R26, P5, R16, R6, RZ ;  /* 0x00000006101a7210 */ /* 0x000fe40007fbe0ff */
[----:B------:R3:W-:Y:S01]  /*7f60*/  @P4 STG.E desc[UR14][R24.64], R11 ;  /* 0x0000000b18004986 */ /* 0x0007e2000c10190e */
[----:B------:R-:W-:-:S05]  /*7f70*/  IADD3.X R21, R33, UR10, RZ, P6, !PT ;  /* 0x0000000a21157c10 */ /* 0x000fca000b7fe4ff */
[----:B------:R-:W-:Y:S05]  /*7f80*/  @!P1 BRA `(.L_x_268) ;  /* 0x0000000000049947 */ /* 0x000fea0003800000 */
[----:B------:R4:W5:Y:S02]  /*7f90*/  LDG.E.LTC128B R157, desc[UR14][R20.64] ;  /* 0x0000000e149d7981 */ /* 0x000964000c1e1920 */
.L_x_268:
[----:B------:R-:W-:Y:S05]  /*7fa0*/  BSYNC B1 ;  /* 0x0000000000017941 */ /* 0x000fea0003800000 */
.L_x_267:
[----:B-----5:R-:W-:Y:S01]  /*7fb0*/  FMUL R6, R157, R8 ;  /* 0x000000089d067220 */ /* 0x020fe20000400000 */
[----:B------:R-:W-:Y:S01]  /*7fc0*/  IMAD.X R27, R17, 0x1, R12, P5 ;  /* 0x00000001111b7824 */ /* 0x000fe200028e060c */
[----:B------:R-:W-:Y:S01]  /*7fd0*/  ISETP.GT.AND P0, PT, R9, 0x8, P0 ;  /* 0x000000080900780c */ /* 0x000fe20000704270 */
[----:B------:R-:W-:Y:S01]  /*7fe0*/  BSSY B1, `(.L_x_269) ;  /* 0x0000008000017945 */ /* 0x000fe20003800000 */
[----:B------:R-:W-:Y:S01]  /*7ff0*/  FFMA R149, R149, R7, R6 ;  /* 0x0000000795957223 */ /* 0x000fe20000000006 */
[----:B------:R-:W-:Y:S02]  /*8000*/  IADD3 R18, P4, R18, UR7, RZ ;  /* 0x0000000712127c10 */ /* 0x000fe4000ff9e0ff */
[----:B----4-:R-:W-:Y:S02]  /*8010*/  IADD3 R20, P5, R22, R14, RZ ;  /* 0x0000000e16147210 */ /* 0x010fe40007fbe0ff */
[----:B------:R4:W-:Y:S01]  /*8020*/  @P1 STG.E desc[UR14][R26.64], R149 ;  /* 0x000000951a001986 */ /* 0x0009e2000c10190e */
[----:B------:R-:W-:-:S05]  /*8030*/  IADD3.X R19, R19, UR8, RZ, P4, !PT ;  /* 0x0000000813137c10 */ /* 0x000fca000a7fe4ff */
[----:B------:R-:W-:Y:S05]  /*8040*/  @!P0 BRA `(.L_x_270) ;  /* 0x0000000000048947 */ /* 0x000fea0003800000 */
[----:B------:R0:W5:Y:S02]  /*8050*/  LDG.E.LTC128B R157, desc[UR14][R18.64] ;  /* 0x0000000e129d7981 */ /* 0x000164000c1e1920 */
.L_x_270:
[----:B------:R-:W-:Y:S05]  /*8060*/  BSYNC B1 ;  /* 0x0000000000017941 */ /* 0x000fea0003800000 */
.L_x_269:
[----:B------:R-:W-:Y:S01]  /*8070*/  ISETP.GT.AND P2, PT, R9, 0x8, P2 ;  /* 0x000000080900780c */ /* 0x000fe20001744270 */
[----:B---3-5:R-:W-:Y:S01]  /*8080*/  FMUL R11, R157, R8 ;  /* 0x000000089d0b7220 */ /* 0x028fe20000400000 */
[----:B------:R-:W-:Y:S01]  /*8090*/  IMAD.X R21, R23, 0x1, R13, P5 ;  /* 0x0000000117157824 */ /* 0x000fe200028e060d */
[----:B------:R-:W-:Y:S02]  /*80a0*/  BSSY B1, `(.L_x_271) ;  /* 0x0000007000017945 */ /* 0x000fe40003800000 */
[----:B------:R-:W-:-:S05]  /*80b0*/  FFMA R11, R150, R7, R11 ;  /* 0x00000007960b7223 */ /* 0x000fca000000000b */
[----:B------:R3:W-:Y:S01]  /*80c0*/  @P0 STG.E desc[UR14][R20.64], R11 ;  /* 0x0000000b14000986 */ /* 0x0007e2000c10190e */
[----:B0-----:R-:W-:-:S04]  /*80d0*/  IADD3 R18, P0, R32, UR7, RZ ;  /* 0x0000000720127c10 */ /* 0x001fc8000ff1e0ff */
[----:B------:R-:W-:Y:S01]  /*80e0*/  IADD3.X R19, R33, UR8, RZ, P0, !PT ;  /* 0x0000000821137c10 */ /* 0x000fe200087fe4ff */
[----:B------:R-:W-:Y:S08]  /*80f0*/  @!P2 BRA `(.L_x_272) ;  /* 0x000000000004a947 */ /* 0x000ff00003800000 */
[----:B------:R0:W5:Y:S02]  /*8100*/  LDG.E.LTC128B R157, desc[UR14][R18.64] ;  /* 0x0000000e129d7981 */ /* 0x000164000c1e1920 */
.L_x_272:
[----:B------:R-:W-:Y:S05]  /*8110*/  BSYNC B1 ;  /* 0x0000000000017941 */ /* 0x000fea0003800000 */
.L_x_271:
[----:B------:R-:W-:Y:S05]  /*8120*/  @!P2 BRA `(.L_x_273) ;  /* 0x0000002c001ca947 */ /* 0x000fea0003800000 */
[----:B------:R-:W-:Y:S01]  /*8130*/  IADD3 R14, P0, R16, R14, RZ ;  /* 0x0000000e100e7210 */ /* 0x000fe20007f1e0ff */
[----:B-----5:R-:W-:-:S04]  /*8140*/  FMUL R6, R157, R8 ;  /* 0x000000089d067220 */ /* 0x020fc80000400000 */
[----:B------:R-:W-:Y:S02]  /*8150*/  IMAD.X R15, R17, 0x1, R13, P0 ;  /* 0x00000001110f7824 */ /* 0x000fe400000e060d */
[----:B------:R-:W-:-:S05]  /*8160*/  FFMA R151, R151, R7, R6 ;  /* 0x0000000797977223 */ /* 0x000fca0000000006 */
[----:B------:R0:W-:Y:S01]  /*8170*/  STG.E desc[UR14][R14.64], R151 ;  /* 0x000000970e007986 */ /* 0x0001e2000c10190e */
[----:B------:R-:W-:Y:S05]  /*8180*/  BRA `(.L_x_273) ;  /* 0x0000002c00047947 */ /* 0x000fea0003800000 */
.L_x_22:
[----:B------:R-:W-:Y:S01]  /*8190*/  ULDC.64 UR8, c[0x0][0x6c0] ;  /* 0x0001b00000087ab9 */ /* 0x000fe20000000a00 */
[----:B------:R-:W-:Y:S01]  /*81a0*/  ISETP.GT.AND P2, PT, R11, 0x1, PT ;  /* 0x000000010b00780c */ /* 0x000fe20003f44270 */
[-C--:B--2---:R-:W-:Y:S01]  /*81b0*/  FMUL R13, R24, R7.reuse ;  /* 0x00000007180d7220 */ /* 0x084fe20000400000 */
[----:B------:R-:W-:Y:S01]  /*81c0*/  LEA R16, P1, R22, UR8, 0x2 ;  /* 0x0000000816107c11 */ /* 0x000fe2000f8210ff */
[-C--:B------:R-:W-:Y:S01]  /*81d0*/  FMUL R25, R25, R7.reuse ;  /* 0x0000000719197220 */ /* 0x080fe20000400000 */
[C---:B------:R-:W-:Y:S01]  /*81e0*/  ISETP.GT.AND P4, PT, R9.reuse, RZ, P2 ;  /* 0x000000ff0900720c */ /* 0x040fe20001784270 */
[----:B------:R-:W-:Y:S01]  /*81f0*/  IMAD.SHL.U32 R12, R14, 0x20, RZ ;  /* 0x000000200e0c7824 */ /* 0x000fe200078e00ff */
[----:B------:R-:W-:Y:S01]  /*8200*/  LEA.HI.X R17, R22, UR9, R165, 0x2, P1 ;  /* 0x0000000916117c11 */ /* 0x000fe200088f14a5 */
[-C--:B------:R-:W-:Y:S01]  /*8210*/  FMUL R23, R26, R7.reuse ;  /* 0x000000071a177220 */ /* 0x080fe20000400000 */
[----:B------:R-:W-:Y:S01]  /*8220*/  ISETP.GT.AND P1, PT, R9, 0x8, P0 ;  /* 0x000000080900780c */ /* 0x000fe20000724270 */
[-C--:B------:R-:W-:Y:S01]  /*8230*/  FMUL R27, R27, R7.reuse ;  /* 0x000000071b1b7220 */ /* 0x080fe20000400000 */
[C-C-:B------:R-:W-:Y:S01]  /*8240*/  SHF.L.U64.HI R6, R14.reuse, 0x5, R15.reuse ;  /* 0x000000050e067819 */ /* 0x140fe2000001020f */
[----:B------:R0:W-:Y:S01]  /*8250*/  @P5 STG.E desc[UR14][R16.64], R13 ;  /* 0x0000000d10005986 */ /* 0x0001e2000c10190e */
[-C--:B------:R-:W-:Y:S01]  /*8260*/  LEA R18, P5, R14, R16.reuse, 0x2 ;  /* 0x000000100e127211 */ /* 0x080fe200078a10ff */
[-C--:B------:R-:W-:Y:S01]  /*8270*/  FMUL R153, R28, R7.reuse ;  /* 0x000000071c997220 */ /* 0x080fe20000400000 */
[----:B------:R-:W-:Y:S01]  /*8280*/  ISETP.GT.AND P0, PT, R11, 0x8, PT ;  /* 0x000000080b00780c */ /* 0x000fe20003f04270 */
[----:B------:R-:W-:Y:S01]  /*8290*/  FMUL R29, R29, R7 ;  /* 0x000000071d1d7220 */ /* 0x000fe20000400000 */
[----:B------:R-:W-:Y:S01]  /*82a0*/  LEA.HI.X R19, R14, R17, R15, 0x2, P5 ;  /* 0x000000110e137211 */ /* 0x000fe200028f140f */
[-C--:B------:R-:W-:Y:S01]  /*82b0*/  FMUL R31, R31, R7.reuse ;  /* 0x000000071f1f7220 */ /* 0x080fe20000400000 */
[----:B------:R-:W-:Y:S01]  /*82c0*/  ISETP.GT.AND P2, PT, R9, 0x8, P2 ;  /* 0x000000080900780c */ /* 0x000fe20001744270 */
[-C--:B------:R-:W-:Y:S01]  /*82d0*/  FMUL R33, R33, R7.reuse ;  /* 0x0000000721217220 */ /* 0x080fe20000400000 */
[----:B------:R-:W-:Y:S01]  /*82e0*/  ISETP.GT.AND P5, PT, R9, RZ, P0 ;  /* 0x000000ff0900720c */ /* 0x000fe200007a4270 */
[----:B------:R-:W-:Y:S01]  /*82f0*/  @P1 IMAD.MOV.U32 R14, RZ, RZ, R16 ;  /* 0x000000ffff0e1224 */ /* 0x000fe200078e0010 */
[----:B------:R-:W-:Y:S01]  /*8300*/  @P4 STG.E desc[UR14][R18.64], R25 ;  /* 0x0000001912004986 */ /* 0x000fe2000c10190e */
[--C-:B------:R-:W-:Y:S01]  /*8310*/  @P1 IMAD.MOV.U32 R15, RZ, RZ, R17.reuse ;  /* 0x000000ffff0f1224 */ /* 0x100fe200078e0011 */
[C---:B------:R-:W-:Y:S01]  /*8320*/  IADD3 R20, P4, R12.reuse, R16, RZ ;  /* 0x000000100c147210 */ /* 0x040fe20007f9e0ff */
[-C--:B------:R-:W-:Y:S01]  /*8330*/  FMUL R35, R35, R7.reuse ;  /* 0x0000000723237220 */ /* 0x080fe20000400000 */
[----:B------:R-:W-:Y:S01]  /*8340*/  IADD3 R22, P6, R12, R18, RZ ;  /* 0x000000120c167210 */ /* 0x000fe20007fde0ff */
[-C--:B------:R-:W-:Y:S01]  /*8350*/  FMUL R37, R37, R7.reuse ;  /* 0x0000000725257220 */ /* 0x080fe20000400000 */
[----:B------:R1:W-:Y:S01]  /*8360*/  @P1 STG.E desc[UR14][R14.64+0x20], R23 ;  /* 0x000020170e001986 */ /* 0x0003e2000c10190e */
[----:B------:R-:W-:Y:S01]  /*8370*/  ISETP.GT.AND P1, PT, R11, 0x9, PT ;  /* 0x000000090b00780c */ /* 0x000fe20003f24270 */
[----:B------:R-:W-:Y:S01]  /*8380*/  IMAD.X R21, R6, 0x1, R17, P4 ;  /* 0x0000000106157824 */ /* 0x000fe200020e0611 */
[C---:B------:R-:W-:Y:S01]  /*8390*/  ISETP.GT.AND P0, PT, R9.reuse, 0x8, P0 ;  /* 0x000000080900780c */ /* 0x040fe20000704270 */
[----:B------:R2:W-:Y:S01]  /*83a0*/  @P2 STG.E desc[UR14][R18.64+0x20], R27 ;  /* 0x0000201b12002986 */ /* 0x0005e2000c10190e */
[----:B------:R-:W-:Y:S01]  /*83b0*/  ISETP.GT.AND P4, PT, R9, RZ, P1 ;  /* 0x000000ff0900720c */ /* 0x000fe20000f84270 */
[-C--:B------:R-:W-:Y:S01]  /*83c0*/  FMUL R39, R39, R7.reuse ;  /* 0x0000000727277220 */ /* 0x080fe20000400000 */
[----:B0-----:R-:W-:Y:S01]  /*83d0*/  IADD3 R13, P2, R12, 0x20, RZ ;  /* 0x000000200c0d7810 */ /* 0x001fe20007f5e0ff */
[----:B------:R0:W-:Y:S01]  /*83e0*/  @P5 STG.E desc[UR14][R20.64], R153 ;  /* 0x0000009914005986 */ /* 0x0001e2000c10190e */
[----:B------:R-:W-:Y:S01]  /*83f0*/  ISETP.GT.AND P1, PT, R9, 0x8, P1 ;  /* 0x000000080900780c */ /* 0x000fe20000f24270 */
[----:B------:R-:W-:Y:S01]  /*8400*/  FMUL R41, R41, R7 ;  /* 0x0000000729297220 */ /* 0x000fe20000400000 */
[----:B------:R-:W-:Y:S01]  /*8410*/  IADD3 R16, P5, R13, R16, RZ ;  /* 0x000000100d107210 */ /* 0x000fe20007fbe0ff */
[----:B-1----:R-:W-:-:S02]  /*8420*/  IMAD.X R23, R6, 0x1, R19, P6 ;  /* 0x0000000106177824 */ /* 0x002fc400030e0613 */
[-C--:B------:R-:W-:Y:S01]  /*8430*/  FMUL R15, R30, R7.reuse ;  /* 0x000000071e0f7220 */ /* 0x080fe20000400000 */
[----:B------:R-:W-:Y:S01]  /*8440*/  IMAD.X R14, RZ, RZ, R6, P2 ;  /* 0x000000ffff0e7224 */ /* 0x000fe200010e0606 */
[----:B------:R-:W-:Y:S01]  /*8450*/  ISETP.GT.AND P2, PT, R11, 0x10, PT ;  /* 0x000000100b00780c */ /* 0x000fe20003f44270 */
[-C--:B------:R-:W-:Y:S01]  /*8460*/  FMUL R43, R43, R7.reuse ;  /* 0x000000072b2b7220 */ /* 0x080fe20000400000 */
[----:B------:R-:W-:Y:S01]  /*8470*/  IADD3 R24, P6, R12, R20, RZ ;  /* 0x000000140c187210 */ /* 0x000fe20007fde0ff */
[----:B------:R-:W-:Y:S01]  /*8480*/  IMAD.X R17, R14, 0x1, R17, P5 ;  /* 0x000000010e117824 */ /* 0x000fe200028e0611 */
[----:B------:R1:W-:Y:S01]  /*8490*/  @P4 STG.E desc[UR14][R22.64], R29 ;  /* 0x0000001d16004986 */ /* 0x0003e2000c10190e */
[----:B--2---:R-:W-:Y:S01]  /*84a0*/  IADD3 R18, P4, R13, R18, RZ ;  /* 0x000000120d127210 */ /* 0x004fe20007f9e0ff */
[----:B0-----:R-:W-:Y:S01]  /*84b0*/  FMUL R153, R32, R7 ;  /* 0x0000000720997220 */ /* 0x001fe20000400000 */
[----:B------:R-:W-:Y:S01]  /*84c0*/  ISETP.GT.AND P5, PT, R9, RZ, P2 ;  /* 0x000000ff0900720c */ /* 0x000fe200017a4270 */
[----:B------:R0:W-:Y:S01]  /*84d0*/  @P0 STG.E desc[UR14][R16.64], R15 ;  /* 0x0000000f10000986 */ /* 0x0001e2000c10190e */
[----:B------:R-:W-:Y:S01]  /*84e0*/  ISETP.GT.AND P0, PT, R11, 0x11, PT ;  /* 0x000000110b00780c */ /* 0x000fe20003f04270 */
[----:B------:R-:W-:-:S02]  /*84f0*/  IMAD.X R19, R14, 0x1, R19, P4 ;  /* 0x000000010e137824 */ /* 0x000fc400020e0613 */
[-C--:B------:R-:W-:Y:S01]  /*8500*/  FMUL R45, R45, R7.reuse ;  /* 0x000000072d2d7220 */ /* 0x080fe20000400000 */
[----:B------:R-:W-:Y:S01]  /*8510*/  IMAD.X R25, R6, 0x1, R21, P6 ;  /* 0x0000000106197824 */ /* 0x000fe200030e0615 */
[----:B------:R-:W-:Y:S01]  /*8520*/  ISETP.GT.AND P4, PT, R9, RZ, P0 ;  /* 0x000000ff0900720c */ /* 0x000fe20000784270 */
[-C--:B------:R-:W-:Y:S01]  /*8530*/  FMUL R47, R47, R7.reuse ;  /* 0x000000072f2f7220 */ /* 0x080fe20000400000 */
[----:B------:R2:W-:Y:S01]  /*8540*/  @P1 STG.E desc[UR14][R18.64], R31 ;  /* 0x0000001f12001986 */ /* 0x0005e2000c10190e */
[----:B------:R-:W-:Y:S01]  /*8550*/  ISETP.GT.AND P1, PT, R9, 0x8, P2 ;  /* 0x000000080900780c */ /* 0x000fe20001724270 */
[-C--:B-1----:R-:W-:Y:S01]  /*8560*/  FMUL R29, R36, R7.reuse ;  /* 0x00000007241d7220 */ /* 0x082fe20000400000 */
[----:B------:R-:W-:Y:S01]  /*8570*/  IADD3 R26, P2, R12, R22, RZ ;  /* 0x000000160c1a7210 */ /* 0x000fe20007f5e0ff */
[-C--:B------:R-:W-:Y:S01]  /*8580*/  FMUL R49, R49, R7.reuse ;  /* 0x0000000731317220 */ /* 0x080fe20000400000 */
[----:B------:R-:W-:Y:S01]  /*8590*/  @P5 STG.E desc[UR14][R24.64], R153 ;  /* 0x0000009918005986 */ /* 0x000fe2000c10190e */
[----:B0-----:R-:W-:Y:S01]  /*85a0*/  IADD3 R16, P5, R13, R20, RZ ;  /* 0x000000140d107210 */ /* 0x001fe20007fbe0ff */
[-C--:B------:R-:W-:Y:S01]  /*85b0*/  FMUL R15, R34, R7.reuse ;  /* 0x00000007220f7220 */ /* 0x080fe20000400000 */
[----:B------:R-:W-:Y:S01]  /*85c0*/  IMAD.X R27, R6, 0x1, R23, P2 ;  /* 0x00000001061b7824 */ /* 0x000fe200010e0617 */
[----:B------:R-:W-:Y:S01]  /*85d0*/  ISETP.GT.AND P0, PT, R9, 0x8, P0 ;  /* 0x000000080900780c */ /* 0x000fe20000704270 */
[-C--:B------:R-:W-:Y:S01]  /*85e0*/  FMUL R51, R51, R7.reuse ;  /* 0x0000000733337220 */ /* 0x080fe20000400000 */
[----:B------:R-:W-:Y:S01]  /*85f0*/  ISETP.GT.AND P2, PT, R11, 0x18, PT ;  /* 0x000000180b00780c */ /* 0x000fe20003f44270 */
[C---:B------:R-:W-:Y:S01]  /*8600*/  IMAD.X R17, R14.reuse, 0x1, R21, P5 ;  /* 0x000000010e117824 */ /* 0x040fe200028e0615 */
[----:B------:R-:W-:Y:S01]  /*8610*/  @P4 STG.E desc[UR14][R26.64], R33 ;  /* 0x000000211a004986 */ /* 0x000fe2000c10190e */
[----:B--2---:R-:W-:Y:S01]  /*8620*/  IADD3 R18, P4, R13, R22, RZ ;  /* 0x000000160d127210 */ /* 0x004fe20007f9e0ff */
[-C--:B------:R-:W-:Y:S01]  /*8630*/  FMUL R53, R53, R7.reuse ;  /* 0x0000000735357220 */ /* 0x080fe20000400000 */
[----:B------:R-:W-:Y:S01]  /*8640*/  ISETP.GT.AND P5, PT, R9, RZ, P2 ;  /* 0x000000ff0900720c */ /* 0x000fe200017a4270 */
[----:B------:R0:W-:Y:S01]  /*8650*/  @P1 STG.E desc[UR14][R16.64], R15 ;  /* 0x0000000f10001986 */ /* 0x0001e2000c10190e */
[----:B------:R-:W-:Y:S01]  /*8660*/  ISETP.GT.AND P1, PT, R11, 0x19, PT ;  /* 0x000000190b00780c */ /* 0x000fe20003f24270 */
[----:B------:R-:W-:Y:S01]  /*8670*/  IMAD.X R19, R14, 0x1, R23, P4 ;  /* 0x000000010e137824 */ /* 0x000fe200020e0617 */
[----:B------:R-:W-:Y:S01]  /*8680*/  IADD3 R20, P6, R12, R24, RZ ;  /* 0x000000180c147210 */ /* 0x000fe20007fde0ff */
[-C--:B------:R-:W-:Y:S01]  /*8690*/  FMUL R55, R55, R7.reuse ;  /* 0x0000000737377220 */ /* 0x080fe20000400000 */
[----:B------:R-:W-:Y:S01]  /*86a0*/  ISETP.GT.AND P4, PT, R9, RZ, P1 ;  /* 0x000000ff0900720c */ /* 0x000fe20000f84270 */
[-C--:B------:R-:W-:Y:S01]  /*86b0*/  FMUL R57, R57, R7.reuse ;  /* 0x0000000739397220 */ /* 0x080fe20000400000 */
[----:B------:R1:W-:Y:S01]  /*86c0*/  @P0 STG.E desc[UR14][R18.64], R35 ;  /* 0x0000002312000986 */ /* 0x0003e2000c10190e */
[----:B------:R-:W-:Y:S01]  /*86d0*/  IMAD.X R21, R6, 0x1, R25, P6 ;  /* 0x0000000106157824 */ /* 0x000fe200030e0619 */
[----:B------:R-:W-:Y:S01]  /*86e0*/  ISETP.GT.AND P0, PT, R9, 0x8, P2 ;  /* 0x000000080900780c */ /* 0x000fe20001704270 */
[-C--:B------:R-:W-:Y:S01]  /*86f0*/  FMUL R59, R59, R7.reuse ;  /* 0x000000073b3b7220 */ /* 0x080fe20000400000 */
[----:B------:R-:W-:Y:S01]  /*8700*/  IADD3 R22, P2, R12, R26, RZ ;  /* 0x0000001a0c167210 */ /* 0x000fe20007f5e0ff */
[-C--:B0-----:R-:W-:Y:S01]  /*8710*/  FMUL R15, R38, R7.reuse ;  /* 0x00000007260f7220 */ /* 0x081fe20000400000 */
[----:B------:R0:W-:Y:S01]  /*8720*/  @P5 STG.E desc[UR14][R20.64], R29 ;  /* 0x0000001d14005986 */ /* 0x0001e2000c10190e */
[----:B------:R-:W-:Y:S01]  /*8730*/  IADD3 R16, P5, R13, R24, RZ ;  /* 0x000000180d107210 */ /* 0x000fe20007fbe0ff */
[-C--:B------:R-:W-:Y:S01]  /*8740*/  FMUL R61, R61, R7.reuse ;  /* 0x000000073d3d7220 */ /* 0x080fe20000400000 */
[----:B------:R-:W-:Y:S01]  /*8750*/  IMAD.X R23, R6, 0x1, R27, P2 ;  /* 0x0000000106177824 */ /* 0x000fe200010e061b */
[----:B------:R-:W-:Y:S01]  /*8760*/  ISETP.GT.AND P1, PT, R9, 0x8, P1 ;  /* 0x000000080900780c */ /* 0x000fe20000f24270 */
[-C--:B------:R-:W-:Y:S01]  /*8770*/  FMUL R63, R63, R7.reuse ;  /* 0x000000073f3f7220 */ /* 0x080fe20000400000 */
[----:B------:R-:W-:Y:S01]  /*8780*/  ISETP.GT.AND P2, PT, R11, 0x20, PT ;  /* 0x000000200b00780c */ /* 0x000fe20003f44270 */
[C---:B------:R-:W-:Y:S01]  /*8790*/  IMAD.X R17, R14.reuse, 0x1, R25, P5 ;  /* 0x000000010e117824 */ /* 0x040fe200028e0619 */
[----:B------:R-:W-:Y:S01]  /*87a0*/  @P4 STG.E desc[UR14][R22.64], R37 ;  /* 0x0000002516004986 */ /* 0x000fe2000c10190e */
[----:B-1----:R-:W-:Y:S01]  /*87b0*/  IADD3 R18, P4, R13, R26, RZ ;  /* 0x0000001a0d127210 */ /* 0x002fe20007f9e0ff */
[-C--:B------:R-:W-:Y:S01]  /*87c0*/  FMUL R65, R65, R7.reuse ;  /* 0x0000000741417220 */ /* 0x080fe20000400000 */
[----:B------:R-:W-:Y:S01]  /*87d0*/  ISETP.GT.AND P5, PT, R9, RZ, P2 ;  /* 0x000000ff0900720c */ /* 0x000fe200017a4270 */
[----:B------:R1:W-:Y:S01]  /*87e0*/  @P0 STG.E desc[UR14][R16.64], R15 ;  /* 0x0000000f10000986 */ /* 0x0003e2000c10190e */
[----:B------:R-:W-:Y:S01]  /*87f0*/  ISETP.GT.AND P0, PT, R11, 0x21, PT ;  /* 0x000000210b00780c */ /* 0x000fe20003f04270 */
[----:B------:R-:W-:Y:S01]  /*8800*/  IMAD.X R19, R14, 0x1, R27, P4 ;  /* 0x000000010e137824 */ /* 0x000fe200020e061b */
[----:B------:R-:W-:Y:S01]  /*8810*/  IADD3 R24, P6, R12, R20, RZ ;  /* 0x000000140c187210 */ /* 0x000fe20007fde0ff */
[-C--:B0-----:R-:W-:Y:S01]  /*8820*/  FMUL R29, R40, R7.reuse ;  /* 0x00000007281d7220 */ /* 0x081fe20000400000 */
[----:B------:R-:W-:Y:S01]  /*8830*/  ISETP.GT.AND P4, PT, R9, RZ, P0 ;  /* 0x000000ff0900720c */ /* 0x000fe20000784270 */
[-C--:B------:R-:W-:Y:S01]  /*8840*/  FMUL R67, R67, R7.reuse ;  /* 0x0000000743437220 */ /* 0x080fe20000400000 */
[----:B------:R0:W-:Y:S01]  /*8850*/  @P1 STG.E desc[UR14][R18.64], R39 ;  /* 0x0000002712001986 */ /* 0x0001e2000c10190e */
[----:B------:R-:W-:Y:S01]  /*8860*/  IMAD.X R25, R6, 0x1, R21, P6 ;  /* 0x0000000106197824 */ /* 0x000fe200030e0615 */
[----:B------:R-:W-:Y:S01]  /*8870*/  ISETP.GT.AND P1, PT, R9, 0x8, P2 ;  /* 0x000000080900780c */ /* 0x000fe20001724270 */
[-C--:B------:R-:W-:Y:S01]  /*8880*/  FMUL R69, R69, R7.reuse ;  /* 0x0000000745457220 */ /* 0x080fe20000400000 */
[----:B------:R-:W-:Y:S01]  /*8890*/  IADD3 R26, P2, R12, R22, RZ ;  /* 0x000000160c1a7210 */ /* 0x000fe20007f5e0ff */
[-C--:B-1----:R-:W-:Y:S01]  /*88a0*/  FMUL R15, R42, R7.reuse ;  /* 0x000000072a0f7220 */ /* 0x082fe20000400000 */
        /* <DEDUP_REMOVED lines=9> */
[----:B0-----:R-:W-:Y:S01]  /*8940*/  IADD3 R18, P4, R13, R22, RZ ;  /* 0x000000160d127210 */ /* 0x001fe20007f9e0ff */
[-C--:B------:R-:W-:Y:S01]  /*8950*/  FMUL R75, R75, R7.reuse ;  /* 0x000000074b4b7220 */ /* 0x080fe20000400000 */
[----:B------:R-:W-:Y:S01]  /*8960*/  ISETP.GT.AND P5, PT, R9, RZ, P2 ;  /* 0x000000ff0900720c */ /* 0x000fe200017a4270 */
[----:B------:R0:W-:Y:S01]  /*8970*/  @P1 STG.E desc[UR14][R16.64], R15 ;  /* 0x0000000f10001986 */ /* 0x0001e2000c10190e */
[----:B------:R-:W-:Y:S01]  /*8980*/  ISETP.GT.AND P1, PT, R11, 0x29, PT ;  /* 0x000000290b00780c */ /* 0x000fe20003f24270 */
[----:B------:R-:W-:Y:S01]  /*8990*/  IMAD.X R19, R14, 0x1, R23, P4 ;  /* 0x000000010e137824 */ /* 0x000fe200020e0617 */
[----:B------:R-:W-:Y:S01]  /*89a0*/  IADD3 R20, P6, R12, R24, RZ ;  /* 0x000000180c147210 */ /* 0x000fe20007fde0ff */
[-C--:B-1----:R-:W-:Y:S01]  /*89b0*/  FMUL R29, R44, R7.reuse ;  /* 0x000000072c1d7220 */ /* 0x082fe20000400000 */
        /* <DEDUP_REMOVED lines=137> */
[----:B------:R-:W-:Y:S01]  /*9250*/  ISETP.GT.AND P2, PT, R11, 0x58, PT ;  /* 0x000000580b00780c */ /* 0x000fe20003f44270 */
[-C--:B------:R-:W-:Y:S01]  /*9260*/  FMUL R133, R133, R7.reuse ;  /* 0x0000000785857220 */ /* 0x080fe20000400000 */
[C---:B------:R-:W-:Y:S01]  /*9270*/  ISETP.GT.AND P0, PT, R9.reuse, 0x8, P0 ;  /* 0x000000080900780c */ /* 0x040fe20000704270 */
[----:B------:R-:W-:Y:S01]  /*9280*/  IMAD.X R17, R14, 0x1, R21, P5 ;  /* 0x000000010e117824 */ /* 0x000fe200028e0615 */
[----:B------:R-:W-:Y:S01]  /*9290*/  @P4 STG.E desc[UR14][R26.64], R65 ;  /* 0x000000411a004986 */ /* 0x000fe2000c10190e */
[----:B------:R-:W-:Y:S01]  /*92a0*/  ISETP.GT.AND P5, PT, R9, RZ, P2 ;  /* 0x000000ff0900720c */ /* 0x000fe200017a4270 */
[-C--:B------:R-:W-:Y:S01]  /*92b0*/  FMUL R135, R135, R7.reuse ;  /* 0x0000000787877220 */ /* 0x080fe20000400000 */
[----:B0-----:R-:W-:Y:S01]  /*92c0*/  IADD3 R18, P4, R13, R22, RZ ;  /* 0x000000160d127210 */ /* 0x001fe20007f9e0ff */
[----:B------:R0:W-:Y:S01]  /*92d0*/  @P1 STG.E desc[UR14][R16.64], R15 ;  /* 0x0000000f10001986 */ /* 0x0001e2000c10190e */
[----:B------:R-:W-:Y:S01]  /*92e0*/  IADD3 R20, P6, R12, R24, RZ ;  /* 0x000000180c147210 */ /* 0x000fe20007fde0ff */
[-C--:B-1----:R-:W-:Y:S01]  /*92f0*/  FMUL R29, R68, R7.reuse ;  /* 0x00000007441d7220 */ /* 0x082fe20000400000 */
[----:B------:R-:W-:Y:S01]  /*9300*/  ISETP.GT.AND P1, PT, R11, 0x59, PT ;  /* 0x000000590b00780c */ /* 0x000fe20003f24270 */
[----:B------:R-:W-:Y:S01]  /*9310*/  IMAD.X R19, R14, 0x1, R23, P4 ;  /* 0x000000010e137824 */ /* 0x000fe200020e0617 */
[C---:B------:R-:W-:Y:S01]  /*9320*/  ISETP.GT.AND P2, PT, R9.reuse, 0x8, P2 ;  /* 0x000000080900780c */ /* 0x040fe20001744270 */
[----:B------:R-:W-:Y:S01]  /*9330*/  IMAD.X R21, R6, 0x1, R25, P6 ;  /* 0x0000000106157824 */ /* 0x000fe200030e0619 */
[----:B------:R-:W-:Y:S01]  /*9340*/  ISETP.GT.AND P4, PT, R9, RZ, P1 ;  /* 0x000000ff0900720c */ /* 0x000fe20000f84270 */
[-C--:B------:R-:W-:Y:S01]  /*9350*/  FMUL R137, R137, R7.reuse ;  /* 0x0000000789897220 */ /* 0x080fe20000400000 */
[----:B------:R1:W-:Y:S01]  /*9360*/  @P0 STG.E desc[UR14][R18.64], R67 ;  /* 0x0000004312000986 */ /* 0x0003e2000c10190e */
[----:B------:R-:W-:Y:S01]  /*9370*/  IADD3 R22, P0, R12, R26, RZ ;  /* 0x0000001a0c167210 */ /* 0x000fe20007f1e0ff */
[-C--:B------:R-:W-:Y:S01]  /*9380*/  FMUL R139, R139, R7.reuse ;  /* 0x000000078b8b7220 */ /* 0x080fe20000400000 */
[----:B------:R-:W-:Y:S01]  /*9390*/  ISETP.GT.AND P1, PT, R9, 0x8, P1 ;  /* 0x000000080900780c */ /* 0x000fe20000f24270 */
[----:B------:R2:W-:Y:S01]  /*93a0*/  @P5 STG.E desc[UR14][R20.64], R29 ;  /* 0x0000001d14005986 */ /* 0x0005e2000c10190e */
[----:B0-----:R-:W-:Y:S01]  /*93b0*/  IADD3 R16, P5, R13, R24, RZ ;  /* 0x000000180d107210 */ /* 0x001fe20007fbe0ff */
[----:B------:R-:W-:Y:S01]  /*93c0*/  IMAD.X R23, R6, 0x1, R27, P0 ;  /* 0x0000000106177824 */ /* 0x000fe200000e061b */
[----:B------:R-:W-:Y:S01]  /*93d0*/  ISETP.GT.AND P0, PT, R11, 0x60, PT ;  /* 0x000000600b00780c */ /* 0x000fe20003f04270 */
[-C--:B------:R-:W-:Y:S01]  /*93e0*/  FMUL R15, R70, R7.reuse ;  /* 0x00000007460f7220 */ /* 0x080fe20000400000 */
[----:B------:R-:W-:Y:S01]  /*93f0*/  IADD3 R24, P6, R12, R20, RZ ;  /* 0x000000140c187210 */ /* 0x000fe20007fde0ff */
[C---:B------:R-:W-:Y:S01]  /*9400*/  IMAD.X R17, R14.reuse, 0x1, R25, P5 ;  /* 0x000000010e117824 */ /* 0x040fe200028e0619 */
[----:B------:R-:W-:Y:S01]  /*9410*/  @P4 STG.E desc[UR14][R22.64], R69 ;  /* 0x0000004516004986 */ /* 0x000fe2000c10190e */
[----:B-1----:R-:W-:Y:S01]  /*9420*/  IADD3 R18, P5, R13, R26, RZ ;  /* 0x0000001a0d127210 */ /* 0x002fe20007fbe0ff */
[----:B------:R-:W-:Y:S01]  /*9430*/  FMUL R141, R141, R7 ;  /* 0x000000078d8d7220 */ /* 0x000fe20000400000 */
[----:B------:R-:W-:Y:S01]  /*9440*/  ISETP.GT.AND P4, PT, R9, RZ, P0 ;  /* 0x000000ff0900720c */ /* 0x000fe20000784270 */
[----:B------:R0:W-:Y:S01]  /*9450*/  @P2 STG.E desc[UR14][R16.64], R15 ;  /* 0x0000000f10002986 */ /* 0x0001e2000c10190e */
[----:B------:R-:W-:Y:S01]  /*9460*/  ISETP.GT.AND P2, PT, R11, 0x61, PT ;  /* 0x000000610b00780c */ /* 0x000fe20003f44270 */
[----:B------:R-:W-:-:S02]  /*9470*/  IMAD.X R19, R14, 0x1, R27, P5 ;  /* 0x000000010e137824 */ /* 0x000fc400028e061b */
[-C--:B--2---:R-:W-:Y:S01]  /*9480*/  FMUL R29, R72, R7.reuse ;  /* 0x00000007481d7220 */ /* 0x084fe20000400000 */
[----:B------:R-:W-:Y:S01]  /*9490*/  IMAD.X R25, R6, 0x1, R21, P6 ;  /* 0x0000000106197824 */ /* 0x000fe200030e0615 */
[----:B------:R-:W-:Y:S01]  /*94a0*/  ISETP.GT.AND P5, PT, R9, RZ, P2 ;  /* 0x000000ff0900720c */ /* 0x000fe200017a4270 */
[-C--:B------:R-:W-:Y:S01]  /*94b0*/  FMUL R143, R143, R7.reuse ;  /* 0x000000078f8f7220 */ /* 0x080fe20000400000 */
[----:B------:R1:W-:Y:S01]  /*94c0*/  @P1 STG.E desc[UR14][R18.64], R71 ;  /* 0x0000004712001986 */ /* 0x0003e2000c10190e */
[----:B------:R-:W-:Y:S01]  /*94d0*/  IADD3 R26, P1, R12, R22, RZ ;  /* 0x000000160c1a7210 */ /* 0x000fe20007f3e0ff */
[-C--:B------:R-:W-:Y:S01]  /*94e0*/  FMUL R145, R145, R7.reuse ;  /* 0x0000000791917220 */ /* 0x080fe20000400000 */
[----:B------:R-:W-:Y:S01]  /*94f0*/  ISETP.GT.AND P0, PT, R9, 0x8, P0 ;  /* 0x000000080900780c */ /* 0x000fe20000704270 */
[-C--:B------:R-:W-:Y:S01]  /*9500*/  FMUL R147, R147, R7.reuse ;  /* 0x0000000793937220 */ /* 0x080fe20000400000 */
[----:B------:R2:W-:Y:S01]  /*9510*/  @P4 STG.E desc[UR14][R24.64], R29 ;  /* 0x0000001d18004986 */ /* 0x0005e2000c10190e */
[----:B0-----:R-:W-:Y:S01]  /*9520*/  IADD3 R16, P4, R13, R20, RZ ;  /* 0x000000140d107210 */ /* 0x001fe20007f9e0ff */
[----:B------:R-:W-:Y:S01]  /*9530*/  IMAD.X R27, R6, 0x1, R23, P1 ;  /* 0x00000001061b7824 */ /* 0x000fe200008e0617 */
[----:B------:R-:W-:Y:S01]  /*9540*/  ISETP.GT.AND P1, PT, R11, 0x68, PT ;  /* 0x000000680b00780c */ /* 0x000fe20003f24270 */
[-C--:B------:R-:W-:Y:S01]  /*9550*/  FMUL R15, R74, R7.reuse ;  /* 0x000000074a0f7220 */ /* 0x080fe20000400000 */
[----:B------:R-:W-:Y:S01]  /*9560*/  ISETP.GT.AND P2, PT, R9, 0x8, P2 ;  /* 0x000000080900780c */ /* 0x000fe20001744270 */
        /* <DEDUP_REMOVED lines=9> */
[-C--:B--2---:R-:W-:Y:S01]  /*9600*/  FMUL R29, R76, R7.reuse ;  /* 0x000000074c1d7220 */ /* 0x084fe20000400000 */
[----:B------:R-:W-:Y:S01]  /*9610*/  ISETP.GT.AND P5, PT, R9, RZ, P0 ;  /* 0x000000ff0900720c */ /* 0x000fe200007a4270 */
[----:B------:R-:W-:Y:S01]  /*9620*/  FMUL R151, R151, R7 ;  /* 0x0000000797977220 */ /* 0x000fe20000400000 */
[----:B------:R1:W-:Y:S01]  /*9630*/  @P2 STG.E desc[UR14][R18.64], R75 ;  /* 0x0000004b12002986 */ /* 0x0003e2000c10190e */
[----:B------:R-:W-:Y:S01]  /*9640*/  IMAD.X R21, R6, 0x1, R25, P6 ;  /* 0x0000000106157824 */ /* 0x000fe200030e0619 */
[----:B------:R-:W-:-:S02]  /*9650*/  IADD3 R22, P2, R12, R26, RZ ;  /* 0x0000001a0c167210 */ /* 0x000fc40007f5e0ff */
[----:B------:R-:W-:Y:S01]  /*9660*/  ISETP.GT.AND P1, PT, R9, 0x8, P1 ;  /* 0x000000080900780c */ /* 0x000fe20000f24270 */
[----:B0-----:R-:W-:Y:S01]  /*9670*/  FMUL R15, R78, R7 ;  /* 0x000000074e0f7220 */ /* 0x001fe20000400000 */
[----:B------:R0:W-:Y:S01]  /*9680*/  @P4 STG.E desc[UR14][R20.64], R29 ;  /* 0x0000001d14004986 */ /* 0x0001e2000c10190e */
[----:B------:R-:W-:Y:S01]  /*9690*/  IADD3 R16, P4, R13, R24, RZ ;  /* 0x000000180d107210 */ /* 0x000fe20007f9e0ff */
[----:B------:R-:W-:Y:S01]  /*96a0*/  IMAD.X R23, R6, 0x1, R27, P2 ;  /* 0x0000000106177824 */ /* 0x000fe200010e061b */
[----:B------:R-:W-:Y:S02]  /*96b0*/  ISETP.GT.AND P2, PT, R11, 0x70, PT ;  /* 0x000000700b00780c */ /* 0x000fe40003f44270 */
[----:B------:R-:W-:Y:S01]  /*96c0*/  ISETP.GT.AND P0, PT, R9, 0x8, P0 ;  /* 0x000000080900780c */ /* 0x000fe20000704270 */
[----:B------:R-:W-:Y:S01]  /*96d0*/  IMAD.X R17, R14, 0x1, R25, P4 ;  /* 0x000000010e117824 */ /* 0x000fe200020e0619 */
[----:B------:R-:W-:Y:S01]  /*96e0*/  @P5 STG.E desc[UR14][R22.64], R77 ;  /* 0x0000004d16005986 */ /* 0x000fe2000c10190e */
[----:B-1----:R-:W-:-:S02]  /*96f0*/  IADD3 R18, P5, R13, R26, RZ ;  /* 0x0000001a0d127210 */ /* 0x002fc40007fbe0ff */
[----:B------:R-:W-:Y:S01]  /*9700*/  ISETP.GT.AND P4, PT, R9, RZ, P2 ;  /* 0x000000ff0900720c */ /* 0x000fe20001784270 */
[----:B------:R1:W-:Y:S01]  /*9710*/  @P1 STG.E desc[UR14][R16.64], R15 ;  /* 0x0000000f10001986 */ /* 0x0003e2000c10190e */
[----:B------:R-:W-:Y:S01]  /*9720*/  ISETP.GT.AND P1, PT, R11, 0x71, PT ;  /* 0x000000710b00780c */ /* 0x000fe20003f24270 */
[----:B------:R-:W-:Y:S01]  /*9730*/  IMAD.X R19, R14, 0x1, R27, P5 ;  /* 0x000000010e137824 */ /* 0x000fe200028e061b */
[----:B------:R-:W-:Y:S01]  /*9740*/  IADD3 R24, P6, R12, R20, RZ ;  /* 0x000000140c187210 */ /* 0x000fe20007fde0ff */
[----:B0-----:R-:W-:Y:S01]  /*9750*/  FMUL R29, R80, R7 ;  /* 0x00000007501d7220 */ /* 0x001fe20000400000 */
[----:B------:R-:W-:Y:S02]  /*9760*/  ISETP.GT.AND P5, PT, R9, RZ, P1 ;  /* 0x000000ff0900720c */ /* 0x000fe40000fa4270 */
[----:B------:R0:W-:Y:S01]  /*9770*/  @P0 STG.E desc[UR14][R18.64], R79 ;  /* 0x0000004f12000986 */ /* 0x0001e2000c10190e */
[----:B------:R-:W-:Y:S01]  /*9780*/  IMAD.X R25, R6, 0x1, R21, P6 ;  /* 0x0000000106197824 */ /* 0x000fe200030e0615 */
[----:B------:R-:W-:-:S02]  /*9790*/  IADD3 R26, P0, R12, R22, RZ ;  /* 0x000000160c1a7210 */ /* 0x000fc40007f1e0ff */
[----:B------:R-:W-:Y:S01]  /*97a0*/  ISETP.GT.AND P2, PT, R9, 0x8, P2 ;  /* 0x000000080900780c */ /* 0x000fe20001744270 */
[----:B-1----:R-:W-:Y:S01]  /*97b0*/  FMUL R15, R82, R7 ;  /* 0x00000007520f7220 */ /* 0x002fe20000400000 */
[----:B------:R1:W-:Y:S01]  /*97c0*/  @P4 STG.E desc[UR14][R24.64], R29 ;  /* 0x0000001d18004986 */ /* 0x0003e2000c10190e */
[----:B------:R-:W-:Y:S01]  /*97d0*/  IADD3 R16, P4, R13, R20, RZ ;  /* 0x000000140d107210 */ /* 0x000fe20007f9e0ff */
[----:B------:R-:W-:Y:S01]  /*97e0*/  IMAD.X R27, R6, 0x1, R23, P0 ;  /* 0x00000001061b7824 */ /* 0x000fe200000e0617 */
[----:B------:R-:W-:Y:S02]  /*97f0*/  ISETP.GT.AND P0, PT, R11, 0x78, PT ;  /* 0x000000780b00780c */ /* 0x000fe40003f04270 */
[----:B------:R-:W-:Y:S01]  /*9800*/  ISETP.GT.AND P1, PT, R9, 0x8, P1 ;  /* 0x000000080900780c */ /* 0x000fe20000f24270 */
[----:B------:R-:W-:Y:S01]  /*9810*/  IMAD.X R17, R14, 0x1, R21, P4 ;  /* 0x000000010e117824 */ /* 0x000fe200020e0615 */
[----:B------:R-:W-:Y:S01]  /*9820*/  @P5 STG.E desc[UR14][R26.64], R81 ;  /* 0x000000511a005986 */ /* 0x000fe2000c10190e */
[----:B0-----:R-:W-:-:S02]  /*9830*/  IADD3 R18, P5, R13, R22, RZ ;  /* 0x000000160d127210 */ /* 0x001fc40007fbe0ff */
[----:B------:R-:W-:Y:S01]  /*9840*/  ISETP.GT.AND P4, PT, R9, RZ, P0 ;  /* 0x000000ff0900720c */ /* 0x000fe20000784270 */
[----:B------:R0:W-:Y:S01]  /*9850*/  @P2 STG.E desc[UR14][R16.64], R15 ;  /* 0x0000000f10002986 */ /* 0x0001e2000c10190e */
[----:B------:R-:W-:Y:S01]  /*9860*/  ISETP.GT.AND P2, PT, R11, 0x79, PT ;  /* 0x000000790b00780c */ /* 0x000fe20003f44270 */
[----:B------:R-:W-:Y:S01]  /*9870*/  IMAD.X R19, R14, 0x1, R23, P5 ;  /* 0x000000010e137824 */ /* 0x000fe200028e0617 */
[----:B------:R-:W-:Y:S01]  /*9880*/  IADD3 R20, P6, R12, R24, RZ ;  /* 0x000000180c147210 */ /* 0x000fe20007fde0ff */
[----:B-1----:R-:W-:Y:S01]  /*9890*/  FMUL R29, R84, R7 ;  /* 0x00000007541d7220 */ /* 0x002fe20000400000 */
[----:B------:R-:W-:Y:S02]  /*98a0*/  ISETP.GT.AND P5, PT, R9, RZ, P2 ;  /* 0x000000ff0900720c */ /* 0x000fe400017a4270 */
        /* <DEDUP_REMOVED lines=269> */
[C---:B------:R-:W-:Y:S01]  /*a980*/  ISETP.GT.AND P0, PT, R9.reuse, 0x8, P0 ;  /* 0x000000080900780c */ /* 0x040fe20000704270 */
[----:B------:R-:W-:Y:S01]  /*a990*/  IMAD.X R17, R14, 0x1, R21, P4 ;  /* 0x000000010e117824 */ /* 0x000fe200020e0615 */
[----:B------:R-:W-:Y:S01]  /*a9a0*/  @P5 STG.E desc[UR14][R26.64], R137 ;  /* 0x000000891a005986 */ /* 0x000fe2000c10190e */
[----:B------:R-:W-:-:S02]  /*a9b0*/  ISETP.GT.AND P4, PT, R9, RZ, P2 ;  /* 0x000000ff0900720c */ /* 0x000fc40001784270 */
        /* <DEDUP_REMOVED lines=8> */
[----:B------:R-:W-:Y:S02]  /*aa40*/  ISETP.GT.AND P5, PT, R9, RZ, P1 ;  /* 0x000000ff0900720c */ /* 0x000fe40000fa4270 */
[----:B------:R1:W-:Y:S01]  /*aa50*/  @P0 STG.E desc[UR14][R18.64], R139 ;  /* 0x0000008b12000986 */ /* 0x0003e2000c10190e */
[----:B------:R-:W-:Y:S01]  /*aa60*/  IADD3 R22, P0, R12, R26, RZ ;  /* 0x0000001a0c167210 */ /* 0x000fe20007f1e0ff */
[----:B0-----:R-:W-:-:S02]  /*aa70*/  FMUL R15, R142, R7 ;  /* 0x000000078e0f7220 */ /* 0x001fc40000400000 */
[----:B------:R0:W-:Y:S01]  /*aa80*/  @P4 STG.E desc[UR14][R20.64], R29 ;  /* 0x0000001d14004986 */ /* 0x0001e2000c10190e */
[----:B------:R-:W-:Y:S01]  /*aa90*/  IADD3 R16, P4, R13, R24, RZ ;  /* 0x000000180d107210 */ /* 0x000fe20007f9e0ff */
[----:B------:R-:W-:Y:S01]  /*aaa0*/  IMAD.X R23, R6, 0x1, R27, P0 ;  /* 0x0000000106177824 */ /* 0x000fe200000e061b */
[----:B------:R-:W-:Y:S02]  /*aab0*/  ISETP.GT.AND P0, PT, R11, 0xf0, PT ;  /* 0x000000f00b00780c */ /* 0x000fe40003f04270 */
[----:B------:R-:W-:Y:S01]  /*aac0*/  ISETP.GT.AND P1, PT, R9, 0x8, P1 ;  /* 0x000000080900780c */ /* 0x000fe20000f24270 */
[C---:B------:R-:W-:Y:S01]  /*aad0*/  IMAD.X R17, R14.reuse, 0x1, R25, P4 ;  /* 0x000000010e117824 */ /* 0x040fe200020e0619 */
[----:B------:R-:W-:Y:S01]  /*aae0*/  @P5 STG.E desc[UR14][R22.64], R141 ;  /* 0x0000008d16005986 */ /* 0x000fe2000c10190e */
[----:B-1----:R-:W-:Y:S02]  /*aaf0*/  IADD3 R18, P5, R13, R26, RZ ;  /* 0x0000001a0d127210 */ /* 0x002fe40007fbe0ff */
[----:B------:R-:W-:Y:S01]  /*ab00*/  ISETP.GT.AND P4, PT, R9, RZ, P0 ;  /* 0x000000ff0900720c */ /* 0x000fe20000784270 */
[----:B------:R1:W-:Y:S01]  /*ab10*/  @P2 STG.E desc[UR14][R16.64], R15 ;  /* 0x0000000f10002986 */ /* 0x0003e2000c10190e */
[----:B------:R-:W-:Y:S01]  /*ab20*/  ISETP.GT.AND P2, PT, R11, 0xf1, PT ;  /* 0x000000f10b00780c */ /* 0x000fe20003f44270 */
[----:B------:R-:W-:Y:S01]  /*ab30*/  IMAD.X R19, R14, 0x1, R27, P5 ;  /* 0x000000010e137824 */ /* 0x000fe200028e061b */
[----:B------:R-:W-:Y:S01]  /*ab40*/  IADD3 R24, P6, R12, R20, RZ ;  /* 0x000000140c187210 */ /* 0x000fe20007fde0ff */
[----:B0-----:R-:W-:Y:S01]  /*ab50*/  FMUL R29, R144, R7 ;  /* 0x00000007901d7220 */ /* 0x001fe20000400000 */
[----:B------:R-:W-:-:S02]  /*ab60*/  ISETP.GT.AND P5, PT, R9, RZ, P2 ;  /* 0x000000ff0900720c */ /* 0x000fc400017a4270 */
[----:B------:R0:W-:Y:S01]  /*ab70*/  @P1 STG.E desc[UR14][R18.64], R143 ;  /* 0x0000008f12001986 */ /* 0x0001e2000c10190e */
[----:B------:R-:W-:Y:S01]  /*ab80*/  IMAD.X R25, R6, 0x1, R21, P6 ;  /* 0x0000000106197824 */ /* 0x000fe200030e0615 */
[----:B------:R-:W-:Y:S02]  /*ab90*/  ISETP.GT.AND P6, PT, R9, 0x8, P0 ;  /* 0x000000080900780c */ /* 0x000fe400007c4270 */
[----:B------:R-:W-:Y:S01]  /*aba0*/  IADD3 R26, P0, R12, R22, RZ ;  /* 0x000000160c1a7210 */ /* 0x000fe20007f1e0ff */
[----:B-1----:R-:W-:Y:S01]  /*abb0*/  FMUL R15, R146, R7 ;  /* 0x00000007920f7220 */ /* 0x002fe20000400000 */
[----:B------:R1:W-:Y:S01]  /*abc0*/  @P4 STG.E desc[UR14][R24.64], R29 ;  /* 0x0000001d18004986 */ /* 0x0003e2000c10190e */
[----:B------:R-:W-:Y:S02]  /*abd0*/  IADD3 R16, P1, R13, R20, RZ ;  /* 0x000000140d107210 */ /* 0x000fe40007f3e0ff */
[----:B------:R-:W-:Y:S01]  /*abe0*/  IMAD.X R27, R6, 0x1, R23, P0 ;  /* 0x00000001061b7824 */ /* 0x000fe200000e0617 */
[----:B------:R-:W-:-:S02]  /*abf0*/  ISETP.GT.AND P0, PT, R11, 0xf8, PT ;  /* 0x000000f80b00780c */ /* 0x000fc40003f04270 */
[C---:B0-----:R-:W-:Y:S01]  /*ac00*/  IADD3 R18, P4, R13.reuse, R22, RZ ;  /* 0x000000160d127210 */ /* 0x041fe20007f9e0ff */
[----:B------:R-:W-:Y:S01]  /*ac10*/  IMAD.X R17, R14, 0x1, R21, P1 ;  /* 0x000000010e117824 */ /* 0x000fe200008e0615 */
[----:B------:R0:W-:Y:S01]  /*ac20*/  @P5 STG.E desc[UR14][R26.64], R145 ;  /* 0x000000911a005986 */ /* 0x0001e2000c10190e */
[-C--:B------:R-:W-:Y:S02]  /*ac30*/  IADD3 R20, P5, R12, R24.reuse, RZ ;  /* 0x000000180c147210 */ /* 0x080fe40007fbe0ff */
[----:B------:R-:W-:Y:S01]  /*ac40*/  IMAD.X R19, R14, 0x1, R23, P4 ;  /* 0x000000010e137824 */ /* 0x000fe200020e0617 */
[----:B-1----:R-:W-:Y:S01]  /*ac50*/  IADD3 R24, P4, R13, R24, RZ ;  /* 0x000000180d187210 */ /* 0x002fe20007f9e0ff */
[----:B------:R0:W-:Y:S01]  /*ac60*/  @P6 STG.E desc[UR14][R16.64], R15 ;  /* 0x0000000f10006986 */ /* 0x0001e2000c10190e */
[----:B------:R-:W-:Y:S01]  /*ac70*/  ISETP.GT.AND P1, PT, R11, 0xf9, PT ;  /* 0x000000f90b00780c */ /* 0x000fe20003f24270 */
[--C-:B------:R-:W-:Y:S01]  /*ac80*/  IMAD.X R21, R6, 0x1, R25.reuse, P5 ;  /* 0x0000000106157824 */ /* 0x100fe200028e0619 */
[C---:B------:R-:W-:Y:S01]  /*ac90*/  ISETP.GT.AND P2, PT, R9.reuse, 0x8, P2 ;  /* 0x000000080900780c */ /* 0x040fe20001744270 */
[----:B------:R-:W-:Y:S01]  /*aca0*/  IMAD.X R25, R14, 0x1, R25, P4 ;  /* 0x000000010e197824 */ /* 0x000fe200020e0619 */
[----:B------:R-:W-:Y:S01]  /*acb0*/  ISETP.GT.AND P6, PT, R9, RZ, P0 ;  /* 0x000000ff0900720c */ /* 0x000fe200007c4270 */
[----:B------:R-:W-:Y:S01]  /*acc0*/  FMUL R11, R150, R7 ;  /* 0x00000007960b7220 */ /* 0x000fe20000400000 */
[----:B------:R-:W-:-:S02]  /*acd0*/  IADD3 R22, P5, R12, R26, RZ ;  /* 0x0000001a0c167210 */ /* 0x000fc40007fbe0ff */
[C---:B------:R-:W-:Y:S02]  /*ace0*/  ISETP.GT.AND P4, PT, R9.reuse, RZ, P1 ;  /* 0x000000ff0900720c */ /* 0x040fe40000f84270 */
[C---:B------:R-:W-:Y:S01]  /*acf0*/  ISETP.GT.AND P0, PT, R9.reuse, 0x8, P0 ;  /* 0x000000080900780c */ /* 0x040fe20000704270 */
[--C-:B------:R-:W-:Y:S01]  /*ad00*/  IMAD.X R23, R6, 0x1, R27.reuse, P5 ;  /* 0x0000000106177824 */ /* 0x100fe200028e061b */
[----:B------:R-:W-:Y:S01]  /*ad10*/  ISETP.GT.AND P1, PT, R9, 0x8, P1 ;  /* 0x000000080900780c */ /* 0x000fe20000f24270 */
[----:B------:R-:W-:Y:S01]  /*ad20*/  FMUL R9, R148, R7 ;  /* 0x0000000794097220 */ /* 0x000fe20000400000 */
[----:B------:R-:W-:Y:S01]  /*ad30*/  IADD3 R12, P5, R13, R26, RZ ;  /* 0x0000001a0d0c7210 */ /* 0x000fe20007fbe0ff */
[----:B------:R0:W-:Y:S04]  /*ad40*/  @P2 STG.E desc[UR14][R18.64], R147 ;  /* 0x0000009312002986 */ /* 0x0001e8000c10190e */
[----:B------:R-:W-:Y:S01]  /*ad50*/  IMAD.X R13, R14, 0x1, R27, P5 ;  /* 0x000000010e0d7824 */ /* 0x000fe200028e061b */
[----:B------:R0:W-:Y:S04]  /*ad60*/  @P6 STG.E desc[UR14][R20.64], R9 ;  /* 0x0000000914006986 */ /* 0x0001e8000c10190e */
[----:B------:R0:W-:Y:S04]  /*ad70*/  @P4 STG.E desc[UR14][R22.64], R149 ;  /* 0x0000009516004986 */ /* 0x0001e8000c10190e */
[----:B------:R0:W-:Y:S04]  /*ad80*/  @P0 STG.E desc[UR14][R24.64], R11 ;  /* 0x0000000b18000986 */ /* 0x0001e8000c10190e */
[----:B------:R0:W-:Y:S02]  /*ad90*/  @P1 STG.E desc[UR14][R12.64], R151 ;  /* 0x000000970c001986 */ /* 0x0001e4000c10190e */
.L_x_273:
[----:B------:R-:W-:Y:S05]  /*ada0*/  BSYNC B0 ;  /* 0x0000000000007941 */ /* 0x000fea0003800000 */
.L_x_21:
[----:B------:R-:W-:Y:S01]  /*adb0*/  ULDC UR8, c[0x0][0xc] ;  /* 0x0000030000087ab9 */ /* 0x000fe20000000800 */
[----:B------:R-:W-:Y:S01]  /*adc0*/  ULDC UR9, c[0x0][0x10] ;  /* 0x0000040000097ab9 */ /* 0x000fe20000000800 */
[----:B0-----:R-:W0:Y:S01]  /*add0*/  LDC R9, c[0x0][0x14] ;  /* 0x00000500ff097b82 */ /* 0x001e220000000800 */
[----:B------:R-:W-:Y:S01]  /*ade0*/  UIMAD.WIDE.U32 UR8, UR8, UR9, URZ ;  /* 0x00000009080872a5 */ /* 0x000fe2000f8e003f */
[----:B------:R-:W-:Y:S02]  /*adf0*/  IMAD.MOV.U32 R12, RZ, RZ, -0x1 ;  /* 0xffffffffff0c7424 */ /* 0x000fe400078e00ff */
[----:B------:R-:W-:-:S03]  /*ae00*/  IMAD.MOV.U32 R6, RZ, RZ, -0x1 ;  /* 0xffffffffff067424 */ /* 0x000fc600078e00ff */
[----:B0-----:R-:W-:-:S04]  /*ae10*/  IMAD.WIDE.U32 R2, R9, UR8, R2 ;  /* 0x0000000809027c25 */ /* 0x001fc8000f8e0002 */
[----:B------:R-:W-:Y:S01]  /*ae20*/  IMAD R9, R9, UR9, RZ ;  /* 0x0000000909097c24 */ /* 0x000fe2000f8e02ff */
[----:B------:R-:W-:Y:S02]  /*ae30*/  ULDC.64 UR8, c[0x0][0x750] ;  /* 0x0001d40000087ab9 */ /* 0x000fe40000000a00 */
[----:B------:R-:W-:Y:S01]  /*ae40*/  ISETP.GE.U32.AND P0, PT, R2, UR8, PT ;  /* 0x0000000802007c0c */ /* 0x000fe2000bf06070 */
[--C-:B------:R-:W-:Y:S01]  /*ae50*/  IMAD.IADD R3, R3, 0x1, R9.reuse ;  /* 0x0000000103037824 */ /* 0x100fe200078e0209 */
[----:B------:R-:W-:-:S04]  /*ae60*/  PRMT R9, RZ, 0x7610, R9 ;  /* 0x00007610ff097816 */ /* 0x000fc80000000009 */
[----:B------:R-:W-:-:S13]  /*ae70*/  ISETP.GE.U32.AND.EX P0, PT, R3, UR9, PT, P0 ;  /* 0x0000000903007c0c */ /* 0x000fda000bf06100 */
[----:B------:R-:W-:Y:S05]  /*ae80*/  @P0 BRA `(.L_x_274) ;  /* 0x0000000400600947 */ /* 0x000fea0003800000 */
[----:B------:R-:W0:Y:S01]  /*ae90*/  S2R R18, SR_CTAID.X ;  /* 0x0000000000127919 */ /* 0x000e220000002500 */
[----:B-1----:R-:W1:Y:S01]  /*aea0*/  LDC.64 R16, c[0x0][0x728] ;  /* 0x0001ca00ff107b82 */ /* 0x002e620000000a00 */
[----:B------:R-:W-:Y:S01]  /*aeb0*/  ULDC UR7, c[0x0][0x150] ;  /* 0x0000540000077ab9 */ /* 0x000fe20000000800 */
[----:B------:R-:W-:Y:S01]  /*aec0*/  IMAD.MOV.U32 R14, RZ, RZ, R2 ;  /* 0x000000ffff0e7224 */ /* 0x000fe200078e0002 */
[----:B------:R-:W0:Y:S01]  /*aed0*/  S2R R24, SR_CTAID.Y ;  /* 0x0000000000187919 */ /* 0x000e220000002600 */
[----:B------:R-:W-:-:S04]  /*aee0*/  IMAD.MOV.U32 R15, RZ, RZ, R3 ;  /* 0x000000ffff0f7224 */ /* 0x000fc800078e0003 */
[----:B------:R-:W2:Y:S08]  /*aef0*/  LDC R23, c[0x0][0x144] ;  /* 0x00005100ff177b82 */ /* 0x000eb00000000800 */
[----:B------:R-:W2:Y:S08]  /*af00*/  LDC R6, c[0x0][0x730] ;  /* 0x0001cc00ff067b82 */ /* 0x000eb00000000800 */
[----:B---3--:R-:W3:Y:S01]  /*af10*/  LDC.64 R20, c[0x0][0x720] ;  /* 0x0001c800ff147b82 */ /* 0x008ee20000000a00 */
[----:B-1----:R-:W-:-:S04]  /*af20*/  ISETP.NE.U32.AND P0, PT, R16, RZ, PT ;  /* 0x000000ff1000720c */ /* 0x002fc80003f05070 */
[----:B------:R-:W-:Y:S02]  /*af30*/  ISETP.NE.AND.EX P0, PT, R17, RZ, PT, P0 ;  /* 0x000000ff1100720c */ /* 0x000fe40003f05300 */
[----:B0-----:R-:W-:-:S05]  /*af40*/  I2FP.F32.U32 R9, R18 ;  /* 0x0000001200097245 */ /* 0x001fca0000201000 */
[----:B------:R-:W-:-:S04]  /*af50*/  FMUL R9, R9, UR7 ;  /* 0x0000000709097c20 */ /* 0x000fc80008400000 */
[----:B------:R0:W1:Y:S02]  /*af60*/  F2I.U32.TRUNC.NTZ R22, R9 ;  /* 0x0000000900167305 */ /* 0x000064000020f000 */
[----:B--2---:R-:W-:Y:S05]  /*af70*/  @!P0 BRA `(.L_x_275) ;  /* 0x0000000000288947 */ /* 0x004fea0003800000 */
[----:B0-----:R-:W0:Y:S02]  /*af80*/  LDC R9, c[0x0][0x734] ;  /* 0x0001cd00ff097b82 */ /* 0x001e240000000800 */
        /* <DEDUP_REMOVED lines=9> */
.L_x_275:
[----:B------:R-:W2:Y:S01]  /*b020*/  LDC.64 R28, c[0x0][0x740] ;  /* 0x0001d000ff1c7b82 */ /* 0x000ea20000000a00 */
[-CC-:B------:R-:W-:Y:S01]  /*b030*/  SHF.R.U64 R19, R14, R6.reuse, R15.reuse ;  /* 0x000000060e137219 */ /* 0x180fe2000000120f */
[----:B-1----:R-:W-:Y:S01]  /*b040*/  IMAD.MOV R22, RZ, RZ, -R22 ;  /* 0x000000ffff167224 */ /* 0x002fe200078e0a16 */
[----:B------:R-:W-:Y:S01]  /*b050*/  SHF.R.U32.HI R6, RZ, R6, R15 ;  /* 0x00000006ff067219 */ /* 0x000fe2000001160f */
[----:B------:R-:W-:Y:S01]  /*b060*/  ULDC UR7, c[0x0][0x154] ;  /* 0x0000550000077ab9 */ /* 0x000fe20000000800 */
[----:B0-----:R-:W-:Y:S01]  /*b070*/  IADD3 R9, P0, RZ, -R19, RZ ;  /* 0x80000013ff097210 */ /* 0x001fe20007f1e0ff */
[----:B------:R-:W-:Y:S02]  /*b080*/  IMAD R25, R23, R22, R18 ;  /* 0x0000001617197224 */ /* 0x000fe400078e0212 */
[----:B------:R-:W0:Y:S01]  /*b090*/  LDC R12, c[0x0][0x718] ;  /* 0x0001c600ff0c7b82 */ /* 0x000e220000000800 */
[----:B------:R-:W-:Y:S02]  /*b0a0*/  IMAD.MOV.U32 R13, RZ, RZ, 0x1 ;  /* 0x00000001ff0d7424 */ /* 0x000fe400078e00ff */
[----:B------:R-:W-:-:S04]  /*b0b0*/  IMAD.X R11, RZ, RZ, ~R6, P0 ;  /* 0x000000ffff0b7224 */ /* 0x000fc800000e0e06 */
[-C--:B---3--:R-:W-:Y:S01]  /*b0c0*/  IMAD R6, R11, R20.reuse, RZ ;  /* 0x000000140b067224 */ /* 0x088fe200078e02ff */
[----:B------:R-:W1:Y:S01]  /*b0d0*/  LDC R14, c[0x0][0x708] ;  /* 0x0001c200ff0e7b82 */ /* 0x000e620000000800 */
[----:B------:R-:W-:-:S04]  /*b0e0*/  IMAD.WIDE.U32 R10, R9, R20, R2 ;  /* 0x00000014090a7225 */ /* 0x000fc800078e0002 */
[----:B------:R-:W-:Y:S01]  /*b0f0*/  IMAD R9, R9, R21, R6 ;  /* 0x0000001509097224 */ /* 0x000fe200078e0206 */
[----:B------:R-:W-:Y:S02]  /*b100*/  I2FP.F32.U32 R6, R24 ;  /* 0x0000001800067245 */ /* 0x000fe40000201000 */
[----:B----4-:R-:W3:Y:S01]  /*b110*/  LDC R26, c[0x0][0x758] ;  /* 0x0001d600ff1a7b82 */ /* 0x010ee20000000800 */
[----:B------:R-:W-:Y:S01]  /*b120*/  IMAD.IADD R9, R11, 0x1, R9 ;  /* 0x000000010b097824 */ /* 0x000fe200078e0209 */
[----:B--2---:R-:W-:Y:S01]  /*b130*/  ISETP.NE.U32.AND P0, PT, R28, RZ, PT ;  /* 0x000000ff1c00720c */ /* 0x004fe20003f05070 */
[----:B------:R-:W-:Y:S01]  /*b140*/  FMUL R6, R6, UR7 ;  /* 0x0000000706067c20 */ /* 0x000fe20008400000 */
[----:B------:R-:W-:Y:S02]  /*b150*/  IMAD.MOV.U32 R11, RZ, RZ, -0x1 ;  /* 0xffffffffff0b7424 */ /* 0x000fe400078e00ff */
[----:B------:R-:W-:Y:S01]  /*b160*/  ISETP.NE.AND.EX P0, PT, R29, RZ, PT, P0 ;  /* 0x000000ff1d00720c */ /* 0x000fe20003f05300 */
[----:B------:R2:W4:Y:S01]  /*b170*/  F2I.U32.TRUNC.NTZ R21, R6 ;  /* 0x0000000600157305 */ /* 0x000522000020f000 */
[----:B------:R-:W2:Y:S01]  /*b180*/  LDC R23, c[0x0][0x148] ;  /* 0x00005200ff177b82 */ /* 0x000ea20000000800 */
[----:B0-----:R-:W-:-:S02]  /*b190*/  SHF.R.U64 R18, R10, R12, R9 ;  /* 0x0000000c0a127219 */ /* 0x001fc40000001209 */
[----:B------:R-:W-:-:S05]  /*b1a0*/  SHF.R.U32.HI R9, RZ, R12, R9 ;  /* 0x0000000cff097219 */ /* 0x000fca0000011609 */
[----:B------:R-:W0:Y:S01]  /*b1b0*/  LDC R22, c[0x0][0x700] ;  /* 0x0001c000ff167b82 */ /* 0x000e220000000800 */
[-CC-:B-1----:R-:W-:Y:S02]  /*b1c0*/  SHF.R.U64 R16, R18, R14.reuse, R9.reuse ;  /* 0x0000000e12107219 */ /* 0x182fe40000001209 */
[----:B------:R-:W-:-:S05]  /*b1d0*/  SHF.R.U32.HI R9, RZ, R14, R9 ;  /* 0x0000000eff097219 */ /* 0x000fca0000011609 */
[----:B------:R-:W1:Y:S01]  /*b1e0*/  LDC R30, c[0x0][0x748] ;  /* 0x0001d200ff1e7b82 */ /* 0x000e620000000800 */
[-C--:B---3--:R-:W-:Y:S02]  /*b1f0*/  SHF.L.U32 R10, R11, R26.reuse, RZ ;  /* 0x0000001a0b0a7219 */ /* 0x088fe400000006ff */
[-CC-:B------:R-:W-:Y:S02]  /*b200*/  SHF.R.U64 R20, R16, R26.reuse, R9.reuse ;  /* 0x0000001a10147219 */ /* 0x180fe40000001209 */
[----:B------:R-:W-:Y:S02]  /*b210*/  SHF.R.U32.HI R11, RZ, R26, R9 ;  /* 0x0000001aff0b7219 */ /* 0x000fe40000011609 */
[----:B------:R-:W-:Y:S01]  /*b220*/  LOP3.LUT R27, RZ, R10, RZ, 0x33, !PT ;  /* 0x0000000aff1b7212 */ /* 0x000fe200078e33ff */
[----:B------:R-:W3:Y:S01]  /*b230*/  LDC R31, c[0x0][0x738] ;  /* 0x0001ce00ff1f7b82 */ /* 0x000ee20000000800 */
[----:B------:R-:W-:Y:S01]  /*b240*/  SHF.L.U32 R26, R13, R26, RZ ;  /* 0x0000001a0d1a7219 */ /* 0x000fe200000006ff */
[----:B------:R-:W-:-:S06]  /*b250*/  IMAD.MOV.U32 R10, RZ, RZ, R20 ;  /* 0x000000ffff0a7224 */ /* 0x000fcc00078e0014 */
[----:B------:R-:W0:Y:S01]  /*b260*/  LDC R32, c[0x0][0x710] ;  /* 0x0001c400ff207b82 */ /* 0x000e220000000800 */
[----:B----4-:R-:W-:Y:S05]  /*b270*/  @!P0 BRA `(.L_x_276) ;  /* 0x0000000000288947 */ /* 0x010fea0003800000 */
[----:B------:R-:W4:Y:S02]  /*b280*/  LDC R9, c[0x0][0x74c] ;  /* 0x0001d300ff097b82 */ /* 0x000f240000000800 */
[----:B----4-:R-:W-:-:S05]  /*b290*/  IADD3 R9, P0, R20, R9, RZ ;  /* 0x0000000914097210 */ /* 0x010fca0007f1e0ff */
        /* <DEDUP_REMOVED lines=8> */
.L_x_276:
[----:B-12---:R-:W-:Y:S01]  /*b320*/  SHF.R.U64 R6, R10, R30, R11 ;  /* 0x0000001e0a067219 */ /* 0x006fe2000000120b */
[----:B0-----:R-:W-:Y:S01]  /*b330*/  VIADD R13, R22, 0xffffffff ;  /* 0xffffffff160d7836 */ /* 0x001fe20000000000 */
[----:B------:R-:W-:Y:S01]  /*b340*/  LOP3.LUT R11, R16, R27, RZ, 0xc0, !PT ;  /* 0x0000001b100b7212 */ /* 0x000fe200078ec0ff */
[----:B------:R-:W-:Y:S02]  /*b350*/  IMAD.MOV R21, RZ, RZ, -R21 ;  /* 0x000000ffff157224 */ /* 0x000fe400078e0a15 */
[----:B------:R-:W-:Y:S02]  /*b360*/  IMAD.MOV R9, RZ, RZ, -R6 ;  /* 0x000000ffff097224 */ /* 0x000fe400078e0a06 */
[----:B------:R-:W-:Y:S01]  /*b370*/  IMAD R10, R26, R6, R11 ;  /* 0x000000061a0a7224 */ /* 0x000fe200078e020b */
[----:B------:R-:W-:Y:S01]  /*b380*/  LOP3.LUT R11, R18, R13, RZ, 0xc0, !PT ;  /* 0x0000000d120b7212 */ /* 0x000fe200078ec0ff */
[----:B------:R-:W-:Y:S02]  /*b390*/  @P3 IMAD R25, R23, R21, R24 ;  /* 0x0000001517193224 */ /* 0x000fe400078e0218 */
[----:B---3--:R-:W-:-:S02]  /*b3a0*/  IMAD R6, R9, R31, R20 ;  /* 0x0000001f09067224 */ /* 0x008fc400078e0214 */
[----:B------:R-:W-:Y:S02]  /*b3b0*/  IMAD R10, R10, R32, R25 ;  /* 0x000000200a0a7224 */ /* 0x000fe400078e0219 */
[----:B------:R-:W-:Y:S02]  /*b3c0*/  IMAD R11, R6, R22, R11 ;  /* 0x00000016060b7224 */ /* 0x000fe400078e020b */
[----:B------:R-:W-:Y:S02]  /*b3d0*/  IMAD.MOV.U32 R9, RZ, RZ, 0x1 ;  /* 0x00000001ff097424 */ /* 0x000fe400078e00ff */
[----:B------:R-:W-:Y:S01]  /*b3e0*/  IMAD.MOV.U32 R6, RZ, RZ, R19 ;  /* 0x000000ffff067224 */ /* 0x000fe200078e0013 */
[----:B------:R-:W-:Y:S02]  /*b3f0*/  SEL R12, R11, R10, !P3 ;  /* 0x0000000a0b0c7207 */ /* 0x000fe40005800000 */
[----:B------:R-:W-:-:S07]  /*b400*/  SEL R10, R10, R11, !P3 ;  /* 0x0000000b0a0a7207 */ /* 0x000fce0005800000 */
.L_x_274:
[----:B------:R-:W-:-:S13]  /*b410*/  LOP3.LUT P0, RZ, R9, 0xff, RZ, 0xc0, !PT ;  /* 0x000000ff09ff7812 */ /* 0x000fda000780c0ff */
[----:B------:R-:W-:Y:S05]  /*b420*/  @P0 BRA `(.L_x_277) ;  /* 0xffffff5800cc0947 */ /* 0x000fea000383ffff */
[----:B------:R-:W-:Y:S05]  /*b430*/  EXIT ;  /* 0x000000000000794d */ /* 0x000fea0003800000 */
.L_x_3:
[----:B0-----:R-:W-:Y:S01]  /*b440*/  ULDC.64 UR4, c[0x0][0x750] ;  /* 0x0001d40000047ab9 */ /* 0x001fe20000000a00 */
        /* <DEDUP_REMOVED lines=25> */
.L_x_279:
        /* <DEDUP_REMOVED lines=17> */
[----:B------:R-:W-:-:S03]  /*b6f0*/  IMAD.MOV.U32 R11, RZ, RZ, 0x1 ;  /* 0x00000001ff0b7424 */ /* 0x000fc600078e00ff */
[-C--:B0-----:R-:W-:Y:S02]  /*b700*/  SHF.R.U64 R14, R10, R22.reuse, R5 ;  /* 0x000000160a0e7219 */ /* 0x081fe40000001205 */
[----:B------:R-:W-:Y:S02]  /*b710*/  I2FP.F32.U32 R10, R7 ;  /* 0x00000007000a7245 */ /* 0x000fe40000201000 */
[----:B------:R-:W0:Y:S01]  /*b720*/  LDC R12, c[0x0][0x758] ;  /* 0x0001d600ff0c7b82 */ /* 0x000e220000000800 */
[----:B-1----:R-:W-:Y:S01]  /*b730*/  ISETP.NE.U32.AND P0, PT, R26, RZ, PT ;  /* 0x000000ff1a00720c */ /* 0x002fe20003f05070 */
[----:B---3--:R-:W-:Y:S02]  /*b740*/  IMAD.MOV R9, RZ, RZ, -R13 ;  /* 0x000000ffff097224 */ /* 0x008fe400078e0a0d */
[----:B------:R-:W-:Y:S01]  /*b750*/  FMUL R10, R10, UR4 ;  /* 0x000000040a0a7c20 */ /* 0x000fe20008400000 */
[----:B------:R-:W-:Y:S02]  /*b760*/  SHF.R.U32.HI R5, RZ, R22, R5 ;  /* 0x00000016ff057219 */ /* 0x000fe40000011605 */
[----:B------:R-:W-:Y:S01]  /*b770*/  ISETP.NE.AND.EX P0, PT, R27, RZ, PT, P0 ;  /* 0x000000ff1b00720c */ /* 0x000fe20003f05300 */
[----:B------:R1:W3:Y:S01]  /*b780*/  F2I.U32.TRUNC.NTZ R17, R10 ;  /* 0x0000000a00117305 */ /* 0x0002e2000020f000 */
[----:B------:R-:W1:Y:S01]  /*b790*/  LDC R24, c[0x0][0x148] ;  /* 0x00005200ff187b82 */ /* 0x000e620000000800 */
[----:B--2---:R-:W-:-:S02]  /*b7a0*/  IMAD R22, R15, R9, R8 ;  /* 0x000000090f167224 */ /* 0x004fc400078e0208 */
[----:B------:R-:W-:-:S05]  /*b7b0*/  IMAD.MOV.U32 R9, RZ, RZ, -0x1 ;  /* 0xffffffffff097424 */ /* 0x000fca00078e00ff */
[----:B------:R-:W2:Y:S01]  /*b7c0*/  LDC R19, c[0x0][0x700] ;  /* 0x0001c000ff137b82 */ /* 0x000ea20000000800 */
[-CC-:B----4-:R-:W-:Y:S02]  /*b7d0*/  SHF.R.U64 R18, R14, R20.reuse, R5.reuse ;  /* 0x000000140e127219 */ /* 0x190fe40000001205 */
[----:B------:R-:W-:-:S05]  /*b7e0*/  SHF.R.U32.HI R5, RZ, R20, R5 ;  /* 0x00000014ff057219 */ /* 0x000fca0000011605 */
[----:B------:R-:W4:Y:S01]  /*b7f0*/  LDC R21, c[0x0][0x748] ;  /* 0x0001d200ff157b82 */ /* 0x000f220000000800 */
[-C--:B0-----:R-:W-:Y:S02]  /*b800*/  SHF.L.U32 R8, R9, R12.reuse, RZ ;  /* 0x0000000c09087219 */ /* 0x081fe400000006ff */
[--C-:B------:R-:W-:Y:S02]  /*b810*/  SHF.R.U64 R20, R18, R12, R5.reuse ;  /* 0x0000000c12147219 */ /* 0x100fe40000001205 */
[----:B------:R-:W-:Y:S02]  /*b820*/  LOP3.LUT R29, RZ, R8, RZ, 0x33, !PT ;  /* 0x00000008ff1d7212 */ /* 0x000fe400078e33ff */
[-C--:B------:R-:W-:Y:S01]  /*b830*/  SHF.R.U32.HI R9, RZ, R12.reuse, R5 ;  /* 0x0000000cff097219 */ /* 0x080fe20000011605 */
[----:B------:R-:W0:Y:S01]  /*b840*/  LDC R23, c[0x0][0x738] ;  /* 0x0001ce00ff177b82 */ /* 0x000e220000000800 */
[----:B------:R-:W-:Y:S01]  /*b850*/  SHF.L.U32 R25, R11, R12, RZ ;  /* 0x0000000c0b197219 */ /* 0x000fe200000006ff */
[----:B------:R-:W-:-:S06]  /*b860*/  IMAD.MOV.U32 R8, RZ, RZ, R20 ;  /* 0x000000ffff087224 */ /* 0x000fcc00078e0014 */
[----:B------:R-:W0:Y:S01]  /*b870*/  LDC R28, c[0x0][0x710] ;  /* 0x0001c400ff1c7b82 */ /* 0x000e220000000800 */
[----:B-1-3--:R-:W-:Y:S05]  /*b880*/  @!P0 BRA `(.L_x_280) ;  /* 0x0000000000288947 */ /* 0x00afea0003800000 */
[----:B------:R-:W1:Y:S02]  /*b890*/  LDC R5, c[0x0][0x74c] ;  /* 0x0001d300ff057b82 */ /* 0x000e640000000800 */
[----:B-1----:R-:W-:-:S05]  /*b8a0*/  IADD3 R5, P0, R20, R5, RZ ;  /* 0x0000000514057210 */ /* 0x002fca0007f1e0ff */
        /* <DEDUP_REMOVED lines=8> */
.L_x_280:
[----:B----4-:R-:W-:Y:S01]  /*b930*/  SHF.R.U64 R8, R8, R21, R9 ;  /* 0x0000001508087219 */ /* 0x010fe20000001209 */
[----:B--2---:R-:W-:Y:S01]  /*b940*/  VIADD R13, R19, 0xffffffff ;  /* 0xffffffff130d7836 */ /* 0x004fe20000000000 */
[----:B------:R-:W-:Y:S01]  /*b950*/  LOP3.LUT R5, R18, R29, RZ, 0xc0, !PT ;  /* 0x0000001d12057212 */ /* 0x000fe200078ec0ff */
[----:B------:R-:W-:Y:S02]  /*b960*/  IMAD.MOV R17, RZ, RZ, -R17 ;  /* 0x000000ffff117224 */ /* 0x000fe400078e0a11 */
[----:B------:R-:W-:Y:S02]  /*b970*/  IMAD.MOV R9, RZ, RZ, -R8 ;  /* 0x000000ffff097224 */ /* 0x000fe400078e0a08 */
[----:B------:R-:W-:Y:S01]  /*b980*/  IMAD R11, R25, R8, R5 ;  /* 0x00000008190b7224 */ /* 0x000fe200078e0205 */
[----:B------:R-:W-:Y:S01]  /*b990*/  LOP3.LUT R8, R14, R13, RZ, 0xc0, !PT ;  /* 0x0000000d0e087212 */ /* 0x000fe200078ec0ff */
[----:B------:R-:W-:Y:S02]  /*b9a0*/  @P3 IMAD R22, R24, R17, R7 ;  /* 0x0000001118163224 */ /* 0x000fe400078e0207 */
[----:B0-----:R-:W-:-:S02]  /*b9b0*/  IMAD R5, R9, R23, R20 ;  /* 0x0000001709057224 */ /* 0x001fc400078e0214 */
[----:B------:R-:W-:Y:S02]  /*b9c0*/  IMAD R11, R11, R28, R22 ;  /* 0x0000001c0b0b7224 */ /* 0x000fe400078e0216 */
[----:B------:R-:W-:Y:S02]  /*b9d0*/  IMAD R8, R5, R19, R8 ;  /* 0x0000001305087224 */ /* 0x000fe400078e0208 */
[----:B------:R-:W-:Y:S02]  /*b9e0*/  IMAD.MOV.U32 R7, RZ, RZ, 0x1 ;  /* 0x00000001ff077424 */ /* 0x000fe400078e00ff */
[----:B------:R-:W-:Y:S01]  /*b9f0*/  IMAD.MOV.U32 R10, RZ, RZ, R16 ;  /* 0x000000ffff0a7224 */ /* 0x000fe200078e0010 */
[----:B------:R-:W-:Y:S02]  /*ba00*/  SEL R14, R8, R11, !P3 ;  /* 0x0000000b080e7207 */ /* 0x000fe40005800000 */
[----:B------:R-:W-:Y:S02]  /*ba10*/  PRMT R5, R7, 0x7610, R5 ;  /* 0x0000761007057816 */ /* 0x000fe40000000005 */
[----:B------:R-:W-:-:S07]  /*ba20*/  SEL R11, R11, R8, !P3 ;  /* 0x000000080b0b7207 */ /* 0x000fce0005800000 */
.L_x_278:
[----:B------:R-:W-:-:S08]  /*ba30*/  NOP ;  /* 0x0000000000007918 */ /* 0x000fd00000000000 */
[----:B------:R-:W0:-:S00]  /*ba40*/  USETMAXREG.DEALLOC.CTAPOOL 0x28 ;  /* 0x00000028000079c8 */ /* 0x000e0000080e0500 */
[----:B0-----:R-:W-:-:S13]  /*ba50*/  ISETP.NE.AND P0, PT, R6, RZ, PT ;  /* 0x000000ff0600720c */ /* 0x001fda0003f05270 */
[----:B------:R-:W-:Y:S05]  /*ba60*/  @P0 EXIT ;  /* 0x000000000000094d */ /* 0x000fea0003800000 */
[----:B------:R-:W-:Y:S01]  /*ba70*/  LOP3.LUT P0, RZ, R5, 0xff, RZ, 0xc0, !PT ;  /* 0x000000ff05ff7812 */ /* 0x000fe2000780c0ff */
[----:B------:R-:W-:Y:S02]  /*ba80*/  IMAD.MOV.U32 R5, RZ, RZ, 0x1 ;  /* 0x00000001ff057424 */ /* 0x000fe400078e00ff */
[----:B------:R-:W-:-:S10]  /*ba90*/  IMAD.MOV.U32 R13, RZ, RZ, RZ ;  /* 0x000000ffff0d7224 */ /* 0x000fd400078e00ff */
[----:B------:R-:W-:Y:S05]  /*baa0*/  @!P0 BRA `(.L_x_281) ;  /* 0x0000000c00608947 */ /* 0x000fea0003800000 */
[----:B------:R-:W0:Y:S01]  /*bab0*/  LDC R5, c[0x0][0x28c] ;  /* 0x0000a300ff057b82 */ /* 0x000e220000000800 */
[----:B------:R-:W-:Y:S01]  /*bac0*/  ULDC UR5, c[0x0][0x758] ;  /* 0x0001d60000057ab9 */ /* 0x000fe20000000800 */
[----:B------:R-:W-:Y:S01]  /*bad0*/  UMOV UR7, 0xffffffff ;  /* 0xffffffff00077882 */ /* 0x000fe20000000000 */
[----:B------:R-:W-:Y:S01]  /*bae0*/  ULDC UR6, c[0x0][0xc] ;  /* 0x0000030000067ab9 */ /* 0x000fe20000000800 */
[----:B------:R-:W-:Y:S01]  /*baf0*/  USHF.L.U32 UR9, UR7, UR5, URZ ;  /* 0x0000000507097299 */ /* 0x000fe2000800063f */
[C---:B------:R-:W-:Y:S01]  /*bb00*/  LOP3.LUT P2, RZ, R0.reuse, 0x7f, RZ, 0xc0, !PT ;  /* 0x0000007f00ff7812 */ /* 0x040fe2000784c0ff */
[----:B------:R-:W-:Y:S01]  /*bb10*/  UMOV UR8, 0x1 ;  /* 0x0000000100087882 */ /* 0x000fe20000000000 */
[----:B------:R-:W-:Y:S01]  /*bb20*/  ULDC UR7, c[0x0][0x10] ;  /* 0x0000040000077ab9 */ /* 0x000fe20000000800 */
[----:B------:R-:W-:Y:S01]  /*bb30*/  LOP3.LUT P0, RZ, R0, 0x1f, RZ, 0xc0, !PT ;  /* 0x0000001f00ff7812 */ /* 0x000fe2000780c0ff */
[----:B------:R-:W-:Y:S01]  /*bb40*/  UIMAD.WIDE.U32 UR6, UR6, UR7, URZ ;  /* 0x00000007060672a5 */ /* 0x000fe2000f8e003f */
[----:B------:R-:W-:Y:S01]  /*bb50*/  BSSY B0, `(.L_x_281) ;  /* 0x00000cd000007945 */ /* 0x000fe20003800000 */
[----:B------:R-:W-:Y:S01]  /*bb60*/  USHF.L.U32 UR5, UR8, UR5, URZ ;  /* 0x0000000508057299 */ /* 0x000fe2000800063f */
[----:B------:R-:W-:Y:S01]  /*bb70*/  IMAD.MOV.U32 R15, RZ, RZ, 0x1 ;  /* 0x00000001ff0f7424 */ /* 0x000fe200078e00ff */
[----:B------:R-:W-:Y:S01]  /*bb80*/  LOP3.LUT R16, R4, 0x2, RZ, 0xfc, !PT ;  /* 0x0000000204107812 */ /* 0x000fe200078efcff */
[----:B------:R-:W-:Y:S01]  /*bb90*/  ULDC UR8, c[0x0][0x14] ;  /* 0x0000050000087ab9 */ /* 0x000fe20000000800 */
[----:B------:R-:W-:Y:S01]  /*bba0*/  PLOP3.LUT P0, PT, P0, P2, PT, 0x8a, 0x0 ;  /* 0x000000000000781c */ /* 0x000fe20000705172 */
[----:B------:R-:W-:Y:S01]  /*bbb0*/  UIMAD.WIDE.U32 UR30, UR6, UR8, URZ ;  /* 0x00000008061e72a5 */ /* 0x000fe2000f8e003f */
[----:B------:R-:W-:Y:S01]  /*bbc0*/  IMAD.MOV.U32 R13, RZ, RZ, RZ ;  /* 0x000000ffff0d7224 */ /* 0x000fe200078e00ff */
[----:B------:R-:W-:Y:S01]  /*bbd0*/  UIMAD UR13, UR7, UR8, URZ ;  /* 0x00000008070d72a4 */ /* 0x000fe2000f8e023f */
[----:B------:R-:W-:Y:S01]  /*bbe0*/  ULDC UR4, c[0x0][0x700] ;  /* 0x0001c00000047ab9 */ /* 0x000fe20000000800 */
[----:B------:R-:W-:-:S02]  /*bbf0*/  ULOP3.LUT UR21, URZ, UR9, URZ, 0x33, !UPT ;  /* 0x000000093f157292 */ /* 0x000fc4000f8e333f */
[----:B------:R-:W-:Y:S01]  /*bc00*/  UIADD3 UR4, UR4, -0x1, URZ ;  /* 0xffffffff04047890 */ /* 0x000fe2000fffe03f */
[----:B0-----:R-:W-:Y:S01]  /*bc10*/  VIADD R5, R5, 0x3f ;  /* 0x0000003f05057836 */ /* 0x001fe20000000000 */
[----:B------:R-:W-:Y:S01]  /*bc20*/  UIADD3 UR13, UR31, UR13, URZ ;  /* 0x0000000d1f0d7290 */ /* 0x000fe2000fffe03f */
[----:B------:R-:W-:-:S03]  /*bc30*/  ULDC.64 UR32, c[0x0][0x198] ;  /* 0x0000660000207ab9 */ /* 0x000fc60000000a00 */
[----:B------:R-:W-:-:S04]  /*bc40*/  SHF.R.S32.HI R6, RZ, 0x1f, R5 ;  /* 0x0000001fff067819 */ /* 0x000fc80000011405 */
[----:B------:R-:W-:Y:S01]  /*bc50*/  LEA.HI R6, R6, R5, RZ, 0x6 ;  /* 0x0000000506067211 */ /* 0x000fe200078f30ff */
[----:B------:R-:W-:-:S03]  /*bc60*/  IMAD.MOV.U32 R5, RZ, RZ, 0x1 ;  /* 0x00000001ff057424 */ /* 0x000fc600078e00ff */
[----:B------:R-:W-:-:S05]  /*bc70*/  SHF.R.S32.HI R12, RZ, 0x6, R6 ;  /* 0x00000006ff0c7819 */ /* 0x000fca0000011406 */
[----:B------:R-:W-:-:S07]  /*bc80*/  VIADD R0, R12, 0x1 ;  /* 0x000000010c007836 */ /* 0x000fce0000000000 */
.L_x_293:
[----:B------:R-:W-:-:S03]  /*bc90*/  UMOV UR6, 0xffffffff ;  /* 0xffffffff00067882 */ /* 0x000fc60000000000 */
[----:B------:R-:W-:Y:S05]  /*bca0*/  BRA.DIV UR6, `(.L_x_282) ;  /* 0x0000000e06dc7947 */ /* 0x000fea000b800000 */
[----:B------:R-:W-:-:S13]  /*bcb0*/  ELECT P1, URZ, PT ;  /* 0x00000000003f782f */ /* 0x000fda0003820000 */
.L_x_305:
[----:B------:R-:W0:Y:S01]  /*bcc0*/  LDC R6, c[0x0][0x28c] ;  /* 0x0000a300ff067b82 */ /* 0x000e220000000800 */
[----:B------:R-:W-:Y:S01]  /*bcd0*/  BSSY B1, `(.L_x_283) ;  /* 0x0000044000017945 */ /* 0x000fe20003800000 */
[----:B0-----:R-:W-:-:S13]  /*bce0*/  ISETP.LT.OR P1, PT, R6, 0x1, !P1 ;  /* 0x000000010600780c */ /* 0x001fda0004f21670 */
[----:B------:R-:W-:Y:S05]  /*bcf0*/  @P1 BRA `(.L_x_284) ;  /* 0x0000000400041947 */ /* 0x000fea0003800000 */
[----:B------:R-:W-:Y:S01]  /*bd00*/  IMAD.SHL.U32 R17, R11, 0x80, RZ ;  /* 0x000000800b117824 */ /* 0x000fe200078e00ff */
[----:B------:R-:W-:Y:S01]  /*bd10*/  CS2R R20, SRZ ;  /* 0x0000000000147805 */ /* 0x000fe2000001ff00 */
[----:B------:R-:W-:Y:S02]  /*bd20*/  IMAD.SHL.U32 R18, R14, 0x100, RZ ;  /* 0x000001000e127824 */ /* 0x000fe400078e00ff */
[----:B------:R-:W-:Y:S02]  /*bd30*/  IMAD.MOV.U32 R6, RZ, RZ, R0 ;  /* 0x000000ffff067224 */ /* 0x000fe400078e0000 */
[----:B------:R-:W-:Y:S02]  /*bd40*/  IMAD.MOV.U32 R7, RZ, RZ, R5 ;  /* 0x000000ffff077224 */ /* 0x000fe400078e0005 */
[----:B------:R-:W-:Y:S02]  /*bd50*/  IMAD.MOV.U32 R8, RZ, RZ, R13 ;  /* 0x000000ffff087224 */ /* 0x000fe400078e000d */
[----:B------:R-:W-:-:S07]  /*bd60*/  IMAD.MOV.U32 R22, RZ, RZ, RZ ;  /* 0x000000ffff167224 */ /* 0x000fce00078e00ff */
.L_x_288:
[----:B------:R-:W0:Y:S01]  /*bd70*/  S2R R14, SR_CgaCtaId ;  /* 0x00000000000e7919 */ /* 0x000e220000008800 */
[----:B------:R-:W-:Y:S01]  /*bd80*/  MOV R9, 0x400 ;  /* 0x0000040000097802 */ /* 0x000fe20000000f00 */
[----:B------:R-:W1:Y:S03]  /*bd90*/  @!P2 LDC R11, c[0x0][0x640] ;  /* 0x00019000ff0bab82 */ /* 0x000e660000000800 */
[----:B0-----:R-:W-:Y:S02]  /*bda0*/  LEA R19, R14, R9, 0x18 ;  /* 0x000000090e137211 */ /* 0x001fe400078ec0ff */
[----:B------:R-:W-:-:S03]  /*bdb0*/  SHF.L.U32 R9, R7, 0x1f, RZ ;  /* 0x0000001f07097819 */ /* 0x000fc600000006ff */
[----:B------:R-:W-:-:S04]  /*bdc0*/  IMAD R14, R8, 0x8, R19 ;  /* 0x00000008080e7824 */ /* 0x000fc800078e0213 */
[----:B------:R-:W0:Y:S02]  /*bdd0*/  SYNCS.PHASECHK.TRANS64.TRYWAIT P1, [R14+URZ+0x28], R9 ;  /* 0x000028090e0075a7 */ /* 0x000e24000802017f */
[----:B01----:R-:W-:Y:S05]  /*bde0*/  @!P1 BRA `(.L_x_285) ;  /* 0x0000000c00ac9947 */ /* 0x003fea0003800000 */
.L_x_306:
[----:B0-----:R-:W-:Y:S01]  /*bdf0*/  PRMT R9, R16, 0x9910, RZ ;  /* 0x0000991010097816 */ /* 0x001fe200000000ff */
[----:B------:R0:W-:Y:S03]  /*be00*/  @!P2 SYNCS.ARRIVE.TRANS64 RZ, [R14+URZ], R11 ;  /* 0x0000000b0effa9a7 */ /* 0x0001e6000800003f */
[----:B------:R-:W-:-:S13]  /*be10*/  ISETP.NE.AND P1, PT, R9, 0x2, PT ;  /* 0x000000020900780c */ /* 0x000fda0003f25270 */
[----:B0-----:R-:W-:Y:S05]  /*be20*/  @P1 BRA `(.L_x_286) ;  /* 0x0000000000041947 */ /* 0x001fea0003800000 */
[----:B------:R-:W-:Y:S01]  /*be30*/  BPT.TRAP 0x1 ;  /* 0x000000040000795c */ /* 0x000fe20000300000 */
.L_x_286:
[----:B------:R-:W-:Y:S05]  /*be40*/  @P0 BRA `(.L_x_287) ;  /* 0x0000000000040947 */ /* 0x000fea0003800000 */
[----:B------:R-:W-:Y:S01]  /*be50*/  BPT.TRAP 0x1 ;  /* 0x000000040000795c */ /* 0x000fe20000300000 */
.L_x_287:
[--C-:B------:R-:W-:Y:S01]  /*be60*/  IMAD R9, R8, 0x2000, R19.reuse ;  /* 0x0000200008097824 */ /* 0x100fe200078e0213 */
[----:B------:R-:W-:Y:S01]  /*be70*/  R2UR UR25, R14 ;  /* 0x000000000e1972ca */ /* 0x000fe200000e0000 */
[----:B------:R-:W-:Y:S01]  /*be80*/  VIADD R6, R6, 0xffffffff ;  /* 0xffffffff06067836 */ /* 0x000fe20000000000 */
[----:B------:R-:W-:Y:S01]  /*be90*/  R2UR UR28, R10 ;  /* 0x000000000a1c72ca */ /* 0x000fe200000e0000 */
[----:B------:R-:W-:Y:S01]  /*bea0*/  UIADD3 UR6, UP0, UR32, 0xf0, URZ ;  /* 0x000000f020067890 */ /* 0x000fe2000ff1e03f */
[----:B------:R-:W-:Y:S01]  /*beb0*/  R2UR UR24, R9 ;  /* 0x00000000091872ca */ /* 0x000fe200000e0000 */
[C-C-:B------:R-:W-:Y:S01]  /*bec0*/  IMAD R9, R8.reuse, 0x400, R19.reuse ;  /* 0x0000040008097824 */ /* 0x140fe200078e0213 */
[----:B------:R-:W-:Y:S01]  /*bed0*/  R2UR UR27, R17 ;  /* 0x00000000111b72ca */ /* 0x000fe200000e0000 */
[----:B------:R-:W-:Y:S01]  /*bee0*/  IMAD R19, R8, 0x8000, R19 ;  /* 0x0000800008137824 */ /* 0x000fe200078e0213 */
[----:B------:R-:W-:Y:S01]  /*bef0*/  R2UR UR26, R21 ;  /* 0x00000000151a72ca */ /* 0x000fe200000e0000 */
[----:B------:R-:W-:Y:S01]  /*bf00*/  UIADD3 UR14, UP1, UR32, 0x1f0, URZ ;  /* 0x000001f0200e7890 */ /* 0x000fe2000ff3e03f */
[----:B------:R-:W-:Y:S01]  /*bf10*/  R2UR UR16, R9 ;  /* 0x00000000091072ca */ /* 0x000fe200000e0000 */
[----:B------:R-:W-:Y:S01]  /*bf20*/  UIADD3 UR34, UP2, UR32, 0x2f0, URZ ;  /* 0x000002f020227890 */ /* 0x000fe2000ff5e03f */
[----:B------:R-:W-:Y:S01]  /*bf30*/  R2UR UR8, R19 ;  /* 0x00000000130872ca */ /* 0x000fe200000e0000 */
[----:B------:R-:W-:Y:S01]  /*bf40*/  UIADD3.X UR7, URZ, UR33, URZ, UP0, !UPT ;  /* 0x000000213f077290 */ /* 0x000fe200087fe43f */
[----:B------:R-:W-:Y:S01]  /*bf50*/  R2UR UR19, R22 ;  /* 0x00000000161372ca */ /* 0x000fe200000e0000 */
[----:B------:R-:W-:Y:S01]  /*bf60*/  UIADD3.X UR15, URZ, UR33, URZ, UP1, !UPT ;  /* 0x000000213f0f7290 */ /* 0x000fe20008ffe43f */
[----:B------:R-:W-:Y:S01]  /*bf70*/  R2UR UR10, R20 ;  /* 0x00000000140a72ca */ /* 0x000fe200000e0000 */
[----:B------:R-:W-:Y:S01]  /*bf80*/  UIADD3 UR24, UR24, 0x100, URZ ;  /* 0x0000010018187890 */ /* 0x000fe2000fffe03f */
[----:B------:R-:W-:Y:S01]  /*bf90*/  R2UR UR11, R18 ;  /* 0x00000000120b72ca */ /* 0x000fe200000e0000 */
[----:B------:R-:W-:Y:S01]  /*bfa0*/  VIADD R8, R8, 0x1 ;  /* 0x0000000108087836 */ /* 0x000fe20000000000 */
[----:B------:R-:W-:Y:S01]  /*bfb0*/  ISETP.GT.AND P4, PT, R6, 0x1, PT ;  /* 0x000000010600780c */ /* 0x000fe20003f84270 */
[----:B------:R-:W-:Y:S01]  /*bfc0*/  UIADD3.X UR35, URZ, UR33, URZ, UP2, !UPT ;  /* 0x000000213f237290 */ /* 0x000fe200097fe43f */
[----:B------:R-:W-:Y:S01]  /*bfd0*/  VIADD R22, R22, 0x1 ;  /* 0x0000000116167836 */ /* 0x000fe20000000000 */
[----:B------:R-:W-:Y:S01]  /*bfe0*/  UIADD3 UR16, UR16, 0x32100, URZ ;  /* 0x0003210010107890 */ /* 0x000fe2000fffe03f */
[----:B------:R-:W-:Y:S01]  /*bff0*/  ISETP.NE.AND P1, PT, R8, 0x5, PT ;  /* 0x000000050800780c */ /* 0x000fe20003f25270 */
[----:B------:R-:W-:Y:S01]  /*c000*/  UIADD3 UR8, UR8, 0xa100, URZ ;  /* 0x0000a10008087890 */ /* 0x000fe2000fffe03f */
[----:B------:R-:W-:Y:S01]  /*c010*/  VIADD R21, R21, 0x20 ;  /* 0x0000002015157836 */ /* 0x000fe20000000000 */
[----:B------:R-:W-:Y:S01]  /*c020*/  UMOV UR22, 0x0 ;  /* 0x0000000000167882 */ /* 0x000fe20000000000 */
[----:B------:R-:W-:Y:S01]  /*c030*/  UMOV UR23, 0x10000000 ;  /* 0x1000000000177882 */ /* 0x000fe20000000000 */
[----:B------:R-:W-:Y:S01]  /*c040*/  UMOV UR17, UR25 ;  /* 0x0000001900117c82 */ /* 0x000fe20008000000 */
[----:B------:R-:W-:Y:S01]  /*c050*/  UMOV UR20, UR28 ;  /* 0x0000001c00147c82 */ /* 0x000fe20008000000 */
[----:B------:R-:W-:Y:S01]  /*c060*/  UMOV UR18, UR27 ;  /* 0x0000001b00127c82 */ /* 0x000fe20008000000 */
[----:B------:R0:W-:Y:S01]  /*c070*/  UTMALDG.3D [UR24], [UR6], desc[UR22] ;  /* 0x00001618060075b4 */ /* 0x0001e20008011000 */
[----:B------:R-:W-:Y:S01]  /*c080*/  UMOV UR9, UR25 ;  /* 0x0000001900097c82 */ /* 0x000fe20008000000 */
[----:B------:R-:W-:Y:S01]  /*c090*/  UMOV UR12, UR28 ;  /* 0x0000001c000c7c82 */ /* 0x000fe20008000000 */
[----:B------:R-:W-:Y:S01]  /*c0a0*/  SEL R14, RZ, 0x1, P1 ;  /* 0x00000001ff0e7807 */ /* 0x000fe20000800000 */
[----:B------:R-:W-:Y:S01]  /*c0b0*/  VIADD R20, R20, 0x40 ;  /* 0x0000004014147836 */ /* 0x000fe20000000000 */
[----:B------:R-:W-:-:S02]  /*c0c0*/  SEL R8, R8, RZ, P1 ;  /* 0x000000ff08087207 */ /* 0x000fc40000800000 */
[----:B------:R-:W-:Y:S01]  /*c0d0*/  LOP3.LUT R7, R7, R14, RZ, 0x3c, !PT ;  /* 0x0000000e07077212 */ /* 0x000fe200078e3cff */
[----:B------:R0:W-:Y:S01]  /*c0e0*/  UTMALDG.3D [UR16], [UR14], desc[UR22] ;  /* 0x000016100e0075b4 */ /* 0x0001e20008011000 */
[----:B------:R0:W-:Y:S02]  /*c0f0*/  UTMALDG.3D [UR8], [UR34], desc[UR22] ;  /* 0x00001608220075b4 */ /* 0x0001e40008011000 */
[----:B0-----:R-:W-:Y:S05]  /*c100*/  @P4 BRA `(.L_x_288) ;  /* 0xfffffffc00184947 */ /* 0x001fea000383ffff */
.L_x_284:
[----:B------:R-:W-:Y:S05]  /*c110*/  BSYNC B1 ;  /* 0x0000000000017941 */ /* 0x000fea0003800000 */
.L_x_283:
[----:B------:R-:W-:Y:S01]  /*c120*/  LOP3.LUT P4, RZ, R15, 0xff, RZ, 0xc0, !PT ;  /* 0x000000ff0fff7812 */ /* 0x000fe2000788c0ff */
[----:B------:R-:W-:Y:S01]  /*c130*/  IMAD.IADD R13, R12, 0x1, R13 ;  /* 0x000000010c0d7824 */ /* 0x000fe200078e020d */
[----:B------:R-:W-:Y:S01]  /*c140*/  IADD3 R2, P5, R2, UR30, RZ ;  /* 0x0000001e02027c10 */ /* 0x000fe2000ffbe0ff */
[----:B------:R-:W-:Y:S01]  /*c150*/  ULDC.64 UR6, c[0x0][0x750] ;  /* 0x0001d40000067ab9 */ /* 0x000fe20000000a00 */
[----:B------:R-:W-:Y:S01]  /*c160*/  BSSY B1, `(.L_x_289) ;  /* 0x0000069000017945 */ /* 0x000fe20003800000 */
[----:B------:R-:W-:Y:S01]  /*c170*/  IMAD.MOV.U32 R11, RZ, RZ, -0x1 ;  /* 0xffffffffff0b7424 */ /* 0x000fe200078e00ff */
[----:B------:R-:W-:Y:S01]  /*c180*/  ISETP.GT.U32.AND P1, PT, R13, 0x4, PT ;  /* 0x000000040d00780c */ /* 0x000fe20003f24070 */
[----:B------:R-:W-:Y:S01]  /*c190*/  IMAD.MOV.U32 R14, RZ, RZ, -0x1 ;  /* 0xffffffffff0e7424 */ /* 0x000fe200078e00ff */
[----:B------:R-:W-:Y:S01]  /*c1a0*/  IADD3.X R3, R3, UR13, RZ, P5, !PT ;  /* 0x0000000d03037c10 */ /* 0x000fe2000affe4ff */
[----:B------:R-:W-:Y:S01]  /*c1b0*/  IMAD.MOV.U32 R10, RZ, RZ, -0x1 ;  /* 0xffffffffff0a7424 */ /* 0x000fe200078e00ff */
[----:B------:R-:W-:-:S02]  /*c1c0*/  ISETP.LT.U32.AND P1, PT, R12, 0x5, P1 ;  /* 0x000000050c00780c */ /* 0x000fc40000f21070 */
[----:B------:R-:W-:Y:S01]  /*c1d0*/  PRMT R15, RZ, 0x7610, R15 ;  /* 0x00007610ff0f7816 */ /* 0x000fe2000000000f */
[----:B------:R-:W0:Y:S01]  /*c1e0*/  @P4 S2R R7, SR_CgaCtaId ;  /* 0x0000000000074919 */ /* 0x000e220000008800 */
[----:B------:R-:W-:-:S04]  /*c1f0*/  @P4 MOV R6, 0x400 ;  /* 0x0000040000064802 */ /* 0x000fc80000000f00 */
[----:B0-----:R-:W-:Y:S01]  /*c200*/  @P4 LEA R8, R7, R6, 0x18 ;  /* 0x0000000607084211 */ /* 0x001fe200078ec0ff */
[----:B------:R-:W-:Y:S01]  /*c210*/  IMAD.WIDE.U32 R6, R13, -0x33333333, RZ ;  /* 0xcccccccd0d067825 */ /* 0x000fe200078e00ff */
[----:B------:R-:W-:Y:S02]  /*c220*/  SEL R6, RZ, 0x1, !P1 ;  /* 0x00000001ff067807 */ /* 0x000fe40004800000 */
[----:B------:R-:W-:Y:S01]  /*c230*/  ISETP.GE.U32.AND P1, PT, R2, UR6, PT ;  /* 0x0000000602007c0c */ /* 0x000fe2000bf26070 */
[----:B------:R0:W-:Y:S01]  /*c240*/  @P4 SYNCS.ARRIVE.TRANS64.A1T0 RZ, [R8+URZ+0x68], RZ ;  /* 0x000068ff08ff49a7 */ /* 0x0001e2000810003f */
[----:B------:R-:W-:Y:S02]  /*c250*/  ISETP.GE.U32.AND P4, PT, R12, 0x5, PT ;  /* 0x000000050c00780c */ /* 0x000fe40003f86070 */
[----:B------:R-:W-:Y:S02]  /*c260*/  ISETP.GE.U32.AND.EX P1, PT, R3, UR7, PT, P1 ;  /* 0x0000000703007c0c */ /* 0x000fe4000bf26110 */
[----:B------:R-:W-:-:S02]  /*c270*/  LOP3.LUT R5, R5, R6, RZ, 0x3c, !PT ;  /* 0x0000000605057212 */ /* 0x000fc400078e3cff */
[----:B------:R-:W-:Y:S02]  /*c280*/  PRMT R6, RZ, 0x7610, R6 ;  /* 0x00007610ff067816 */ /* 0x000fe40000000006 */
[----:B0-----:R-:W-:-:S05]  /*c290*/  SHF.R.U32.HI R8, RZ, 0x2, R7 ;  /* 0x00000002ff087819 */ /* 0x001fca0000011607 */
[----:B------:R-:W-:Y:S01]  /*c2a0*/  IMAD R13, R8, -0x5, R13 ;  /* 0xfffffffb080d7824 */ /* 0x000fe200078e020d */
[----:B------:R-:W-:Y:S01]  /*c2b0*/  @P4 LOP3.LUT R5, R5, 0x1, R8, 0x78, !PT ;  /* 0x0000000105054812 */ /* 0x000fe200078e7808 */
[----:B------:R-:W-:Y:S06]  /*c2c0*/  @P1 BRA `(.L_x_290) ;  /* 0x0000000400481947 */ /* 0x000fec0003800000 */
[----:B------:R-:W-:Y:S01]  /*c2d0*/  ULDC.64 UR6, c[0x0][0x728] ;  /* 0x0001ca0000067ab9 */ /* 0x000fe20000000a00 */
[----:B------:R-:W0:Y:S01]  /*c2e0*/  S2R R17, SR_CTAID.X ;  /* 0x0000000000117919 */ /* 0x000e220000002500 */
[----:B------:R-:W-:Y:S01]  /*c2f0*/  ISETP.NE.U32.AND P1, PT, RZ, UR6, PT ;  /* 0x00000006ff007c0c */ /* 0x000fe2000bf25070 */
[----:B------:R-:W-:Y:S01]  /*c300*/  ULDC UR9, c[0x0][0x730] ;  /* 0x0001cc0000097ab9 */ /* 0x000fe20000000800 */
[----:B------:R-:W-:Y:S01]  /*c310*/  IMAD.MOV.U32 R6, RZ, RZ, R2 ;  /* 0x000000ffff067224 */ /* 0x000fe200078e0002 */
[----:B------:R-:W1:Y:S01]  /*c320*/  S2R R14, SR_CTAID.Y ;  /* 0x00000000000e7919 */ /* 0x000e620000002600 */
[----:B------:R-:W-:Y:S01]  /*c330*/  ISETP.NE.AND.EX P1, PT, RZ, UR7, PT, P1 ;  /* 0x00000007ff007c0c */ /* 0x000fe2000bf25310 */
[----:B------:R-:W-:-:S12]  /*c340*/  IMAD.MOV.U32 R7, RZ, RZ, R3 ;  /* 0x000000ffff077224 */ /* 0x000fd800078e0003 */
[----:B------:R-:W-:Y:S05]  /*c350*/  @!P1 BRA `(.L_x_291) ;  /* 0x0000000000289947 */ /* 0x000fea0003800000 */
[----:B------:R-:W-:Y:S02]  /*c360*/  ULDC UR8, c[0x0][0x734] ;  /* 0x0001cd0000087ab9 */ /* 0x000fe40000000800 */
[----:B------:R-:W-:-:S05]  /*c370*/  IADD3 R11, P1, R2, UR8, RZ ;  /* 0x00000008020b7c10 */ /* 0x000fca000ff3e0ff */
[----:B------:R-:W-:-:S04]  /*c380*/  IMAD.X R19, RZ, RZ, R3, P1 ;  /* 0x000000ffff137224 */ /* 0x000fc800008e0603 */
[----:B------:R-:W-:-:S04]  /*c390*/  IMAD.WIDE.U32 R8, R19, UR6, RZ ;  /* 0x0000000613087c25 */ /* 0x000fc8000f8e00ff */
[----:B------:R-:W-:-:S04]  /*c3a0*/  IMAD.WIDE.U32 R8, P1, R11, UR7, R8 ;  /* 0x000000070b087c25 */ /* 0x000fc8000f820008 */
[----:B------:R-:W-:-:S04]  /*c3b0*/  IMAD.WIDE.U32 R10, R11, UR6, RZ ;  /* 0x000000060b0a7c25 */ /* 0x000fc8000f8e00ff */
[----:B------:R-:W-:Y:S01]  /*c3c0*/  IMAD.X R7, RZ, RZ, RZ, P1 ;  /* 0x000000ffff077224 */ /* 0x000fe200008e06ff */
[----:B------:R-:W-:Y:S01]  /*c3d0*/  IADD3 RZ, P1, R11, R8, RZ ;  /* 0x000000080bff7210 */ /* 0x000fe20007f3e0ff */
[----:B------:R-:W-:-:S04]  /*c3e0*/  IMAD.MOV.U32 R6, RZ, RZ, R9 ;  /* 0x000000ffff067224 */ /* 0x000fc800078e0009 */
[----:B------:R-:W-:-:S08]  /*c3f0*/  IMAD.WIDE.U32.X R6, R19, UR7, R6, P1 ;  /* 0x0000000713067c25 */ /* 0x000fd000088e0406 */
.L_x_291:
[--C-:B------:R-:W-:Y:S01]  /*c400*/  SHF.R.U64 R10, R6, UR9, R7.reuse ;  /* 0x00000009060a7c19 */ /* 0x100fe20008001207 */
[----:B------:R-:W-:Y:S01]  /*c410*/  ULDC.64 UR6, c[0x0][0x720] ;  /* 0x0001c80000067ab9 */ /* 0x000fe20000000a00 */
[----:B------:R-:W-:Y:S01]  /*c420*/  SHF.R.U32.HI R6, RZ, UR9, R7 ;  /* 0x00000009ff067c19 */ /* 0x000fe20008011607 */
[----:B------:R-:W2:Y:S01]  /*c430*/  LDC R22, c[0x0][0x144] ;  /* 0x00005100ff167b82 */ /* 0x000ea20000000800 */
[----:B------:R-:W-:Y:S01]  /*c440*/  IADD3 R9, P1, RZ, -R10, RZ ;  /* 0x8000000aff097210 */ /* 0x000fe20007f3e0ff */
[----:B------:R-:W-:Y:S01]  /*c450*/  ULDC.64 UR10, c[0x0][0x740] ;  /* 0x0001d000000a7ab9 */ /* 0x000fe20000000a00 */
[----:B0-----:R-:W-:Y:S01]  /*c460*/  I2FP.F32.U32 R11, R17 ;  /* 0x00000011000b7245 */ /* 0x001fe20000201000 */
[----:B------:R-:W-:Y:S02]  /*c470*/  ULDC UR8, c[0x0][0x708] ;  /* 0x0001c20000087ab9 */ /* 0x000fe40000000800 */
[----:B------:R-:W-:Y:S01]  /*c480*/  IMAD.X R6, RZ, RZ, ~R6, P1 ;  /* 0x000000ffff067224 */ /* 0x000fe200008e0e06 */
[----:B------:R-:W-:Y:S01]  /*c490*/  ISETP.NE.U32.AND P1, PT, RZ, UR10, PT ;  /* 0x0000000aff007c0c */ /* 0x000fe2000bf25070 */
[----:B------:R-:W0:Y:S02]  /*c4a0*/  LDC R19, c[0x0][0x148] ;  /* 0x00005200ff137b82 */ /* 0x000e240000000800 */
[----:B------:R-:W-:Y:S01]  /*c4b0*/  IMAD R8, R6, UR6, RZ ;  /* 0x0000000606087c24 */ /* 0x000fe2000f8e02ff */
[----:B------:R-:W-:Y:S01]  /*c4c0*/  ISETP.NE.AND.EX P1, PT, RZ, UR11, PT, P1 ;  /* 0x0000000bff007c0c */ /* 0x000fe2000bf25310 */
[----:B------:R-:W-:Y:S01]  /*c4d0*/  IMAD.WIDE.U32 R6, R9, UR6, R2 ;  /* 0x0000000609067c25 */ /* 0x000fe2000f8e0002 */
[----:B------:R-:W-:-:S03]  /*c4e0*/  ULDC UR6, c[0x0][0x150] ;  /* 0x0000540000067ab9 */ /* 0x000fc60000000800 */
[----:B------:R-:W-:Y:S02]  /*c4f0*/  IMAD R9, R9, UR7, R8 ;  /* 0x0000000709097c24 */ /* 0x000fe4000f8e0208 */
[----:B------:R-:W-:Y:S01]  /*c500*/  FMUL R8, R11, UR6 ;  /* 0x000000060b087c20 */ /* 0x000fe20008400000 */
[----:B------:R-:W-:Y:S01]  /*c510*/  ULDC UR6, c[0x0][0x718] ;  /* 0x0001c60000067ab9 */ /* 0x000fe20000000800 */
[----:B------:R-:W-:Y:S01]  /*c520*/  ULDC UR7, c[0x0][0x154] ;  /* 0x0000550000077ab9 */ /* 0x000fe20000000800 */
[----:B------:R-:W-:-:S03]  /*c530*/  IMAD.IADD R7, R7, 0x1, R9 ;  /* 0x0000000107077824 */ /* 0x000fc600078e0209 */
[----:B------:R-:W3:Y:S02]  /*c540*/  F2I.U32.TRUNC.NTZ R8, R8 ;  /* 0x0000000800087305 */ /* 0x000ee4000020f000 */
[----:B------:R-:W-:Y:S02]  /*c550*/  SHF.R.U64 R11, R6, UR6, R7 ;  /* 0x00000006060b7c19 */ /* 0x000fe40008001207 */
[----:B-1----:R-:W-:-:S05]  /*c560*/  I2FP.F32.U32 R6, R14 ;  /* 0x0000000e00067245 */ /* 0x002fca0000201000 */
[----:B------:R-:W-:Y:S01]  /*c570*/  FMUL R21, R6, UR7 ;  /* 0x0000000706157c20 */ /* 0x000fe20008400000 */
[----:B------:R-:W-:Y:S01]  /*c580*/  SHF.R.U32.HI R6, RZ, UR6, R7 ;  /* 0x00000006ff067c19 */ /* 0x000fe20008011607 */
[----:B------:R-:W-:-:S03]  /*c590*/  ULDC UR6, c[0x0][0x758] ;  /* 0x0001d60000067ab9 */ /* 0x000fc60000000800 */
[--C-:B------:R-:W-:Y:S01]  /*c5a0*/  SHF.R.U64 R20, R11, UR8, R6.reuse ;  /* 0x000000080b147c19 */ /* 0x100fe20008001206 */
[----:B------:R-:W1:Y:S01]  /*c5b0*/  F2I.U32.TRUNC.NTZ R21, R21 ;  /* 0x0000001500157305 */ /* 0x000e62000020f000 */
[----:B------:R-:W-:Y:S01]  /*c5c0*/  SHF.R.U32.HI R7, RZ, UR8, R6 ;  /* 0x00000008ff077c19 */ /* 0x000fe20008011606 */
[----:B---3--:R-:W-:-:S03]  /*c5d0*/  IMAD.MOV R8, RZ, RZ, -R8 ;  /* 0x000000ffff087224 */ /* 0x008fc600078e0a08 */
[----:B------:R-:W-:Y:S01]  /*c5e0*/  SHF.R.U64 R18, R20, UR6, R7 ;  /* 0x0000000614127c19 */ /* 0x000fe20008001207 */
[----:B--2---:R-:W-:Y:S01]  /*c5f0*/  IMAD R17, R22, R8, R17 ;  /* 0x0000000816117224 */ /* 0x004fe200078e0211 */
[----:B------:R-:W-:-:S03]  /*c600*/  SHF.R.U32.HI R23, RZ, UR6, R7 ;  /* 0x00000006ff177c19 */ /* 0x000fc60008011607 */
[----:B------:R-:W-:Y:S02]  /*c610*/  IMAD.MOV.U32 R6, RZ, RZ, R18 ;  /* 0x000000ffff067224 */ /* 0x000fe400078e0012 */
[----:B------:R-:W-:Y:S01]  /*c620*/  IMAD.MOV.U32 R7, RZ, RZ, R23 ;  /* 0x000000ffff077224 */ /* 0x000fe200078e0017 */
[----:B-1----:R-:W-:Y:S06]  /*c630*/  @!P1 BRA `(.L_x_292) ;  /* 0x0000000000289947 */ /* 0x002fec0003800000 */
[----:B------:R-:W-:Y:S02]  /*c640*/  ULDC UR6, c[0x0][0x74c] ;  /* 0x0001d30000067ab9 */ /* 0x000fe40000000800 */
[----:B------:R-:W-:-:S05]  /*c650*/  IADD3 R7, P1, R18, UR6, RZ ;  /* 0x0000000612077c10 */ /* 0x000fca000ff3e0ff */
[----:B------:R-:W-:-:S04]  /*c660*/  IMAD.X R23, RZ, RZ, R23, P1 ;  /* 0x000000ffff177224 */ /* 0x000fc800008e0617 */
[----:B------:R-:W-:-:S04]  /*c670*/  IMAD.WIDE.U32 R8, R23, UR10, RZ ;  /* 0x0000000a17087c25 */ /* 0x000fc8000f8e00ff */
[----:B------:R-:W-:-:S04]  /*c680*/  IMAD.WIDE.U32 R8, P1, R7, UR11, R8 ;  /* 0x0000000b07087c25 */ /* 0x000fc8000f820008 */
[----:B------:R-:W-:-:S04]  /*c690*/  IMAD.WIDE.U32 R6, R7, UR10, RZ ;  /* 0x0000000a07067c25 */ /* 0x000fc8000f8e00ff */
[----:B------:R-:W-:Y:S01]  /*c6a0*/  IMAD.MOV.U32 R6, RZ, RZ, R9 ;  /* 0x000000ffff067224 */ /* 0x000fe200078e0009 */
[----:B------:R-:W-:Y:S01]  /*c6b0*/  IADD3 RZ, P4, R7, R8, RZ ;  /* 0x0000000807ff7210 */ /* 0x000fe20007f9e0ff */
[----:B------:R-:W-:-:S04]  /*c6c0*/  IMAD.X R7, RZ, RZ, RZ, P1 ;  /* 0x000000ffff077224 */ /* 0x000fc800008e06ff */
[----:B------:R-:W-:-:S08]  /*c6d0*/  IMAD.WIDE.U32.X R6, R23, UR11, R6, P4 ;  /* 0x0000000b17067c25 */ /* 0x000fd0000a0e0406 */
.L_x_292:
[----:B------:R-:W-:Y:S01]  /*c6e0*/  ULDC UR6, c[0x0][0x748] ;  /* 0x0001d20000067ab9 */ /* 0x000fe20000000800 */
[----:B------:R-:W-:Y:S01]  /*c6f0*/  LOP3.LUT R20, R20, UR21, RZ, 0xc0, !PT ;  /* 0x0000001514147c12 */ /* 0x000fe2000f8ec0ff */
[----:B------:R-:W-:Y:S01]  /*c700*/  IMAD.MOV R21, RZ, RZ, -R21 ;  /* 0x000000ffff157224 */ /* 0x000fe200078e0a15 */
[----:B------:R-:W-:Y:S01]  /*c710*/  SHF.R.U64 R7, R6, UR6, R7 ;  /* 0x0000000606077c19 */ /* 0x000fe20008001207 */
[----:B------:R-:W-:Y:S01]  /*c720*/  ULDC UR6, c[0x0][0x738] ;  /* 0x0001ce0000067ab9 */ /* 0x000fe20000000800 */
[----:B------:R-:W-:Y:S01]  /*c730*/  LOP3.LUT R11, R11, UR4, RZ, 0xc0, !PT ;  /* 0x000000040b0b7c12 */ /* 0x000fe2000f8ec0ff */
[----:B0-----:R-:W-:Y:S01]  /*c740*/  @P3 IMAD R17, R19, R21, R14 ;  /* 0x0000001513113224 */ /* 0x001fe200078e020e */
[----:B------:R-:W-:Y:S01]  /*c750*/  ULDC UR7, c[0x0][0x710] ;  /* 0x0001c40000077ab9 */ /* 0x000fe20000000800 */
[----:B------:R-:W-:Y:S02]  /*c760*/  IMAD.MOV R9, RZ, RZ, -R7 ;  /* 0x000000ffff097224 */ /* 0x000fe400078e0a07 */
[----:B------:R-:W-:-:S02]  /*c770*/  IMAD R20, R7, UR5, R20 ;  /* 0x0000000507147c24 */ /* 0x000fc4000f8e0214 */
[----:B------:R-:W-:Y:S01]  /*c780*/  IMAD R18, R9, UR6, R18 ;  /* 0x0000000609127c24 */ /* 0x000fe2000f8e0212 */
[----:B------:R-:W-:Y:S01]  /*c790*/  ULDC UR6, c[0x0][0x700] ;  /* 0x0001c00000067ab9 */ /* 0x000fe20000000800 */
[----:B------:R-:W-:Y:S02]  /*c7a0*/  IMAD R17, R20, UR7, R17 ;  /* 0x0000000714117c24 */ /* 0x000fe4000f8e0211 */
[----:B------:R-:W-:Y:S02]  /*c7b0*/  IMAD R18, R18, UR6, R11 ;  /* 0x0000000612127c24 */ /* 0x000fe4000f8e020b */
[----:B------:R-:W-:-:S03]  /*c7c0*/  IMAD.MOV.U32 R6, RZ, RZ, 0x1 ;  /* 0x00000001ff067424 */ /* 0x000fc600078e00ff */
[----:B------:R-:W-:Y:S02]  /*c7d0*/  SEL R14, R18, R17, !P3 ;  /* 0x00000011120e7207 */ /* 0x000fe40005800000 */
[----:B------:R-:W-:-:S07]  /*c7e0*/  SEL R11, R17, R18, !P3 ;  /* 0x00000012110b7207 */ /* 0x000fce0005800000 */
.L_x_290:
[----:B------:R-:W-:Y:S05]  /*c7f0*/  BSYNC B1 ;  /* 0x0000000000017941 */ /* 0x000fea0003800000 */
.L_x_289:
[----:B------:R-:W-:-:S13]  /*c800*/  LOP3.LUT P1, RZ, R6, 0xff, RZ, 0xc0, !PT ;  /* 0x000000ff06ff7812 */ /* 0x000fda000782c0ff */
[----:B------:R-:W-:Y:S05]  /*c810*/  @P1 BRA `(.L_x_293) ;  /* 0xfffffff4001c1947 */ /* 0x000fea000383ffff */
[----:B------:R-:W-:Y:S05]  /*c820*/  BSYNC B0 ;  /* 0x0000000000007941 */ /* 0x000fea0003800000 */
.L_x_281:
[----:B------:R-:W-:-:S03]  /*c830*/  UMOV UR6, 0xffffffff ;  /* 0xffffffff00067882 */ /* 0x000fc60000000000 */
[----:B------:R-:W-:Y:S05]  /*c840*/  BRA.DIV UR6, `(.L_x_294) ;  /* 0x0000000606287947 */ /* 0x000fea000b800000 */
[----:B------:R-:W-:-:S13]  /*c850*/  ELECT P0, URZ, PT ;  /* 0x00000000003f782f */ /* 0x000fda0003800000 */
.L_x_309:
[----:B------:R-:W-:Y:S04]  /*c860*/  BSSY B0, `(.L_x_295) ;  /* 0x0000034000007945 */ /* 0x000fe80003800000 */
[----:B------:R-:W-:Y:S05]  /*c870*/  @!P0 BRA `(.L_x_296) ;  /* 0x0000000000c88947 */ /* 0x000fea0003800000 */
[----:B------:R-:W-:-:S04]  /*c880*/  LOP3.LUT R4, R4, 0x2, RZ, 0xfc, !PT ;  /* 0x0000000204047812 */ /* 0x000fc800078efcff */
[----:B------:R-:W-:-:S13]  /*c890*/  ISETP.NE.AND P0, PT, R4, 0x3, PT ;  /* 0x000000030400780c */ /* 0x000fda0003f05270 */
[----:B------:R-:W-:Y:S05]  /*c8a0*/  @!P0 BRA `(.L_x_297) ;  /* 0x0000000000048947 */ /* 0x000fea0003800000 */
[----:B------:R-:W-:Y:S01]  /*c8b0*/  BPT.TRAP 0x1 ;  /* 0x000000040000795c */ /* 0x000fe20000300000 */
.L_x_297:
[----:B------:R-:W0:Y:S01]  /*c8c0*/  S2R R3, SR_CgaCtaId ;  /* 0x0000000000037919 */ /* 0x000e220000008800 */
[----:B------:R-:W-:-:S04]  /*c8d0*/  MOV R0, 0x400 ;  /* 0x0000040000007802 */ /* 0x000fc80000000f00 */
[----:B0-----:R-:W-:Y:S02]  /*c8e0*/  LEA R0, R3, R0, 0x18 ;  /* 0x0000000003007211 */ /* 0x001fe400078ec0ff */
[----:B------:R-:W-:-:S03]  /*c8f0*/  SHF.L.U32 R3, R5, 0x1f, RZ ;  /* 0x0000001f05037819 */ /* 0x000fc600000006ff */
[----:B------:R-:W-:-:S04]  /*c900*/  VIADD R0, R0, 0x28 ;  /* 0x0000002800007836 */ /* 0x000fc80000000000 */
[C---:B------:R-:W-:Y:S02]  /*c910*/  IMAD R6, R13.reuse, 0x8, R0 ;  /* 0x000000080d067824 */ /* 0x040fe400078e0200 */
[----:B------:R-:W-:Y:S02]  /*c920*/  VIADD R13, R13, 0x1 ;  /* 0x000000010d0d7836 */ /* 0x000fe40000000000 */
[----:B------:R-:W0:Y:S03]  /*c930*/  SYNCS.PHASECHK.TRANS64.TRYWAIT P0, [R6+URZ], R3 ;  /* 0x00000003060075a7 */ /* 0x000e26000800017f */
[----:B------:R-:W-:-:S04]  /*c940*/  ISETP.NE.AND P1, PT, R13, 0x5, PT ;  /* 0x000000050d00780c */ /* 0x000fc80003f25270 */
[----:B------:R-:W-:Y:S02]  /*c950*/  SEL R2, RZ, 0x1, P1 ;  /* 0x00000001ff027807 */ /* 0x000fe40000800000 */
[----:B------:R-:W-:Y:S02]  /*c960*/  SEL R13, R13, RZ, P1 ;  /* 0x000000ff0d0d7207 */ /* 0x000fe40000800000 */
[----:B------:R-:W-:-:S03]  /*c970*/  LOP3.LUT R8, R5, R2, RZ, 0x3c, !PT ;  /* 0x0000000205087212 */ /* 0x000fc600078e3cff */
[----:B------:R-:W-:Y:S01]  /*c980*/  IMAD R7, R13, 0x8, R0 ;  /* 0x000000080d077824 */ /* 0x000fe200078e0200 */
[----:B------:R-:W-:Y:S01]  /*c990*/  SHF.L.U32 R4, R8, 0x1f, RZ ;  /* 0x0000001f08047819 */ /* 0x000fe200000006ff */
[----:B0-----:R-:W-:Y:S06]  /*c9a0*/  @!P0 BRA `(.L_x_298) ;  /* 0x0000000000f48947 */ /* 0x001fec0003800000 */
.L_x_310:
[----:B------:R-:W1:Y:S01]  /*c9b0*/  SYNCS.PHASECHK.TRANS64.TRYWAIT P0, [R7+URZ], R4 ;  /* 0x00000004070075a7 */ /* 0x000e62000800017f */
[----:B------:R-:W-:-:S05]  /*c9c0*/  VIADD R2, R13, 0x1 ;  /* 0x000000010d027836 */ /* 0x000fca0000000000 */
[----:B------:R-:W-:-:S04]  /*c9d0*/  ISETP.NE.AND P1, PT, R2, 0x5, PT ;  /* 0x000000050200780c */ /* 0x000fc80003f25270 */
[----:B0-----:R-:W-:Y:S02]  /*c9e0*/  SEL R3, RZ, 0x1, P1 ;  /* 0x00000001ff037807 */ /* 0x001fe40000800000 */
[----:B------:R-:W-:Y:S02]  /*c9f0*/  SEL R9, R2, RZ, P1 ;  /* 0x000000ff02097207 */ /* 0x000fe40000800000 */
[----:B------:R-:W-:-:S03]  /*ca00*/  LOP3.LUT R8, R8, R3, RZ, 0x3c, !PT ;  /* 0x0000000308087212 */ /* 0x000fc600078e3cff */
[----:B------:R-:W-:Y:S01]  /*ca10*/  IMAD R10, R9, 0x8, R0 ;  /* 0x00000008090a7824 */ /* 0x000fe200078e0200 */
[----:B------:R-:W-:Y:S01]  /*ca20*/  SHF.L.U32 R5, R8, 0x1f, RZ ;  /* 0x0000001f08057819 */ /* 0x000fe200000006ff */
[----:B-1----:R-:W-:Y:S06]  /*ca30*/  @!P0 BRA `(.L_x_299) ;  /* 0x0000000000e48947 */ /* 0x002fec0003800000 */
.L_x_311:
[----:B------:R-:W1:Y:S01]  /*ca40*/  SYNCS.PHASECHK.TRANS64.TRYWAIT P0, [R10+URZ], R5 ;  /* 0x000000050a0075a7 */ /* 0x000e62000800017f */
[----:B------:R-:W-:-:S05]  /*ca50*/  VIADD R2, R9, 0x1 ;  /* 0x0000000109027836 */ /* 0x000fca0000000000 */
[----:B------:R-:W-:-:S04]  /*ca60*/  ISETP.NE.AND P1, PT, R2, 0x5, PT ;  /* 0x000000050200780c */ /* 0x000fc80003f25270 */
[----:B------:R-:W-:Y:S02]  /*ca70*/  SEL R3, RZ, 0x1, P1 ;  /* 0x00000001ff037807 */ /* 0x000fe40000800000 */
[----:B0-----:R-:W-:Y:S02]  /*ca80*/  SEL R7, R2, RZ, P1 ;  /* 0x000000ff02077207 */ /* 0x001fe40000800000 */
[----:B------:R-:W-:-:S03]  /*ca90*/  LOP3.LUT R9, R8, R3, RZ, 0x3c, !PT ;  /* 0x0000000308097212 */ /* 0x000fc600078e3cff */
[----:B------:R-:W-:Y:S01]  /*caa0*/  IMAD R11, R7, 0x8, R0 ;  /* 0x00000008070b7824 */ /* 0x000fe200078e0200 */
[----:B------:R-:W-:Y:S01]  /*cab0*/  SHF.L.U32 R6, R9, 0x1f, RZ ;  /* 0x0000001f09067819 */ /* 0x000fe200000006ff */
[----:B-1----:R-:W-:Y:S06]  /*cac0*/  @!P0 BRA `(.L_x_300) ;  /* 0x0000000000d48947 */ /* 0x002fec0003800000 */
.L_x_312:
[----:B------:R-:W1:Y:S01]  /*cad0*/  SYNCS.PHASECHK.TRANS64.TRYWAIT P0, [R11+URZ], R6 ;  /* 0x000000060b0075a7 */ /* 0x000e62000800017f */
[----:B------:R-:W-:-:S05]  /*cae0*/  VIADD R2, R7, 0x1 ;  /* 0x0000000107027836 */ /* 0x000fca0000000000 */
[----:B------:R-:W-:-:S04]  /*caf0*/  ISETP.NE.AND P1, PT, R2, 0x5, PT ;  /* 0x000000050200780c */ /* 0x000fc80003f25270 */
[----:B------:R-:W-:Y:S02]  /*cb00*/  SEL R4, RZ, 0x1, P1 ;  /* 0x00000001ff047807 */ /* 0x000fe40000800000 */
[----:B------:R-:W-:Y:S02]  /*cb10*/  SEL R3, R2, RZ, P1 ;  /* 0x000000ff02037207 */ /* 0x000fe40000800000 */
[----:B------:R-:W-:Y:S01]  /*cb20*/  LOP3.LUT R4, R9, R4, RZ, 0x3c, !PT ;  /* 0x0000000409047212 */ /* 0x000fe200078e3cff */
[----:B-1----:R-:W-:Y:S06]  /*cb30*/  @!P0 BRA `(.L_x_301) ;  /* 0x0000000000cc8947 */ /* 0x002fec0003800000 */
.L_x_313:
[----:B------:R-:W-:Y:S01]  /*cb40*/  IMAD R3, R3, 0x8, R0 ;  /* 0x0000000803037824 */ /* 0x000fe200078e0200 */
[----:B------:R-:W-:-:S07]  /*cb50*/  SHF.L.U32 R0, R4, 0x1f, RZ ;  /* 0x0000001f04007819 */ /* 0x000fce00000006ff */
.L_x_302:
[----:B--2---:R2:W3:Y:S02]  /*cb60*/  SYNCS.PHASECHK.TRANS64.TRYWAIT P0, [R3+URZ], R0 ;  /* 0x00000000030075a7 */ /* 0x0044e4000800017f */
[----:B---3--:R-:W-:Y:S05]  /*cb70*/  @!P0 NANOSLEEP.SYNCS 0x989680 ;  /* 0x009896800000895d */ /* 0x008fea0003900000 */
[----:B------:R-:W3:Y:S02]  /*cb80*/  @!P0 SYNCS.PHASECHK.TRANS64 P0, [R3+URZ], R0 ;  /* 0x00000000030085a7 */ /* 0x000ee4000800007f */
[----:B---3--:R-:W-:Y:S05]  /*cb90*/  @!P0 BRA `(.L_x_302) ;  /* 0xfffffffc00f08947 */ /* 0x008fea000383ffff */
.L_x_296:
[----:B------:R-:W-:Y:S05]  /*cba0*/  BSYNC B0 ;  /* 0x0000000000007941 */ /* 0x000fea0003800000 */
.L_x_295:
[----:B------:R-:W-:Y:S05]  /*cbb0*/  EXIT ;  /* 0x000000000000794d */ /* 0x000fea0003800000 */
.L_x_17:
[----:B-1----:R-:W-:-:S04]  /*cbc0*/  IMAD.U32 R14, RZ, RZ, UR8 ;  /* 0x00000008ff0e7e24 */ /* 0x002fc8000f8e00ff */
[----:B------:R1:W4:Y:S03]  /*cbd0*/  SYNCS.PHASECHK.TRANS64.TRYWAIT P0, [R14+URZ], R13 ;  /* 0x0000000d0e0075a7 */ /* 0x000326000800017f */
[----:B----4-:R-:W-:Y:S05]  /*cbe0*/  @!P0 NANOSLEEP.SYNCS 0x989680 ;  /* 0x009896800000895d */ /* 0x010fea0003900000 */
[----:B------:R-:W4:Y:S02]  /*cbf0*/  @!P0 SYNCS.PHASECHK.TRANS64 P0, [R14+URZ], R13 ;  /* 0x0000000d0e0085a7 */ /* 0x000f24000800007f */
[----:B----4-:R-:W-:Y:S05]  /*cc00*/  @!P0 BRA `(.L_x_17) ;  /* 0xfffffffc00ec8947 */ /* 0x010fea000383ffff */
[----:B------:R-:W-:Y:S05]  /*cc10*/  BRA `(.L_x_16) ;  /* 0xffffff4800847947 */ /* 0x000fea000383ffff */
.L_x_282:
[----:B------:R-:W-:Y:S01]  /*cc20*/  BSSY B1, `(.L_x_303) ;  /* 0x0000006000017945 */ /* 0x000fe20003800000 */
[----:B------:R-:W-:-:S07]  /*cc30*/  IMAD.MOV.U32 R6, RZ, RZ, -0x1 ;  /* 0xffffffffff067424 */ /* 0x000fce00078e00ff */
[----:B------:R-:W-:Y:S05]  /*cc40*/  WARPSYNC.COLLECTIVE R6, `(.L_x_304) ;  /* 0x00000000060c7348 */ /* 0x000fea0003c00000 */
[----:B------:R-:W-:Y:S02]  /*cc50*/  ELECT P1, UR62, PT ;  /* 0x00000000003e782f */ /* 0x000fe40003820000 */
[----:B------:R-:W-:Y:S01]  /*cc60*/  MOV R6, UR62 ;  /* 0x0000003e00067c02 */ /* 0x000fe20008000f00 */
[----:B------:R-:W-:Y:S10]  /*cc70*/  ENDCOLLECTIVE ;  /* 0x000000000000791b */ /* 0x000ff40003800000 */
.L_x_304:
[----:B------:R-:W-:Y:S05]  /*cc80*/  BSYNC B1 ;  /* 0x0000000000017941 */ /* 0x000fea0003800000 */
.L_x_303:
[----:B------:R-:W-:Y:S05]  /*cc90*/  BRA `(.L_x_305) ;  /* 0xfffffff000087947 */ /* 0x000fea000383ffff */
.L_x_285:
[----:B0-----:R0:W1:Y:S02]  /*cca0*/  SYNCS.PHASECHK.TRANS64.TRYWAIT P1, [R14+URZ+0x28], R9 ;  /* 0x000028090e0075a7 */ /* 0x001064000802017f */
[----:B-1----:R-:W-:Y:S05]  /*ccb0*/  @!P1 NANOSLEEP.SYNCS 0x989680 ;  /* 0x009896800000995d */ /* 0x002fea0003900000 */
[----:B------:R-:W1:Y:S02]  /*ccc0*/  @!P1 SYNCS.PHASECHK.TRANS64 P1, [R14+URZ+0x28], R9 ;  /* 0x000028090e0095a7 */ /* 0x000e64000802007f */
[----:B-1----:R-:W-:Y:S05]  /*ccd0*/  @!P1 BRA `(.L_x_285) ;  /* 0xfffffffc00f09947 */ /* 0x002fea000383ffff */
[----:B------:R-:W-:Y:S05]  /*cce0*/  BRA `(.L_x_306) ;  /* 0xfffffff000407947 */ /* 0x000fea000383ffff */
.L_x_294:
[----:B------:R-:W-:Y:S01]  /*ccf0*/  BSSY B0, `(.L_x_307) ;  /* 0x0000006000007945 */ /* 0x000fe20003800000 */
[----:B------:R-:W-:-:S07]  /*cd00*/  IMAD.MOV.U32 R6, RZ, RZ, -0x1 ;  /* 0xffffffffff067424 */ /* 0x000fce00078e00ff */
[----:B------:R-:W-:Y:S05]  /*cd10*/  WARPSYNC.COLLECTIVE R6, `(.L_x_308) ;  /* 0x00000000060c7348 */ /* 0x000fea0003c00000 */
[----:B------:R-:W-:Y:S02]  /*cd20*/  ELECT P1, UR62, PT ;  /* 0x00000000003e782f */ /* 0x000fe40003820000 */
[----:B------:R-:W-:Y:S01]  /*cd30*/  MOV R6, UR62 ;  /* 0x0000003e00067c02 */ /* 0x000fe20008000f00 */
[----:B------:R-:W-:Y:S10]  /*cd40*/  ENDCOLLECTIVE ;  /* 0x000000000000791b */ /* 0x000ff40003800000 */
.L_x_308:
[----:B------:R-:W-:Y:S05]  /*cd50*/  BSYNC B0 ;  /* 0x0000000000007941 */ /* 0x000fea0003800000 */
.L_x_307:
[----:B------:R-:W-:Y:S01]  /*cd60*/  PLOP3.LUT P0, PT, P1, PT, PT, 0x80, 0x0 ;  /* 0x000000000000781c */ /* 0x000fe20000f0f070 */
[----:B------:R-:W-:-:S12]  /*cd70*/  BRA `(.L_x_309) ;  /* 0xfffffff800b87947 */ /* 0x000fd8000383ffff */
.L_x_298:
[----:B0-----:R0:W1:Y:S02]  /*cd80*/  SYNCS.PHASECHK.TRANS64.TRYWAIT P0, [R6+URZ], R3 ;  /* 0x00000003060075a7 */ /* 0x001064000800017f */
[----:B-1----:R-:W-:Y:S05]  /*cd90*/  @!P0 NANOSLEEP.SYNCS 0x989680 ;  /* 0x009896800000895d */ /* 0x002fea0003900000 */
[----:B------:R-:W1:Y:S02]  /*cda0*/  @!P0 SYNCS.PHASECHK.TRANS64 P0, [R6+URZ], R3 ;  /* 0x00000003060085a7 */ /* 0x000e64000800007f */
[----:B-1----:R-:W-:Y:S05]  /*cdb0*/  @!P0 BRA `(.L_x_298) ;  /* 0xfffffffc00f08947 */ /* 0x002fea000383ffff */
[----:B------:R-:W-:Y:S05]  /*cdc0*/  BRA `(.L_x_310) ;  /* 0xfffffff800f87947 */ /* 0x000fea000383ffff */
.L_x_299:
[----:B0-----:R0:W1:Y:S02]  /*cdd0*/  SYNCS.PHASECHK.TRANS64.TRYWAIT P0, [R7+URZ], R4 ;  /* 0x00000004070075a7 */ /* 0x001064000800017f */
[----:B-1----:R-:W-:Y:S05]  /*cde0*/  @!P0 NANOSLEEP.SYNCS 0x989680 ;  /* 0x009896800000895d */ /* 0x002fea0003900000 */
[----:B------:R-:W1:Y:S02]  /*cdf0*/  @!P0 SYNCS.PHASECHK.TRANS64 P0, [R7+URZ], R4 ;  /* 0x00000004070085a7 */ /* 0x000e64000800007f */
[----:B-1----:R-:W-:Y:S05]  /*ce00*/  @!P0 BRA `(.L_x_299) ;  /* 0xfffffffc00f08947 */ /* 0x002fea000383ffff */
[----:B------:R-:W-:Y:S05]  /*ce10*/  BRA `(.L_x_311) ;  /* 0xfffffffc00087947 */ /* 0x000fea000383ffff */
.L_x_300:
[----:B0-----:R0:W1:Y:S02]  /*ce20*/  SYNCS.PHASECHK.TRANS64.TRYWAIT P0, [R10+URZ], R5 ;  /* 0x000000050a0075a7 */ /* 0x001064000800017f */
[----:B-1----:R-:W-:Y:S05]  /*ce30*/  @!P0 NANOSLEEP.SYNCS 0x989680 ;  /* 0x009896800000895d */ /* 0x002fea0003900000 */
[----:B------:R-:W1:Y:S02]  /*ce40*/  @!P0 SYNCS.PHASECHK.TRANS64 P0, [R10+URZ], R5 ;  /* 0x000000050a0085a7 */ /* 0x000e64000800007f */
[----:B-1----:R-:W-:Y:S05]  /*ce50*/  @!P0 BRA `(.L_x_300) ;  /* 0xfffffffc00f08947 */ /* 0x002fea000383ffff */
[----:B------:R-:W-:Y:S05]  /*ce60*/  BRA `(.L_x_312) ;  /* 0xfffffffc00187947 */ /* 0x000fea000383ffff */
.L_x_301:
[----:B-1----:R1:W2:Y:S02]  /*ce70*/  SYNCS.PHASECHK.TRANS64.TRYWAIT P0, [R11+URZ], R6 ;  /* 0x000000060b0075a7 */ /* 0x0022a4000800017f */
[----:B--2---:R-:W-:Y:S05]  /*ce80*/  @!P0 NANOSLEEP.SYNCS 0x989680 ;  /* 0x009896800000895d */ /* 0x004fea0003900000 */
[----:B------:R-:W2:Y:S02]  /*ce90*/  @!P0 SYNCS.PHASECHK.TRANS64 P0, [R11+URZ], R6 ;  /* 0x000000060b0085a7 */ /* 0x000ea4000800007f */
[----:B--2---:R-:W-:Y:S05]  /*cea0*/  @!P0 BRA `(.L_x_301) ;  /* 0xfffffffc00f08947 */ /* 0x004fea000383ffff */
[----:B------:R-:W-:Y:S05]  /*ceb0*/  BRA `(.L_x_313) ;  /* 0xfffffffc00207947 */ /* 0x000fea000383ffff */
.L_x_314:
[----:B------:R-:W-:-:S00]  /*cec0*/  BRA `(.L_x_314) ;  /* 0xfffffffc00fc7947 */ /* 0x000fc0000383ffff */
[----:B------:R-:W-:-:S00]  /*ced0*/  NOP ;  /* 0x0000000000007918 */ /* 0x000fc00000000000 */
        /* <DEDUP_REMOVED lines=10> */
.L_x_315:


//--------------------- .nv.shared._ZN7cutlass13device_kernelINS_4gemm6kernel13GemmUniversalIN4cute5tupleIJiiiiEEENS1_10collective13CollectiveMmaINS1_40MainloopSm90TmaGmmaWarpSpecializedSparseILi5ENS5_IJNS4_1CILi1EEESB_SB_EEENS1_35KernelTmaWarpSpecializedCooperativeEEENS5_IJNSA_ILi128EEENSA_ILi256EEENSA_ILi64EEEEEENS_6half_tENS5_IJNS4_6LayoutINS5_IJiNS5_IJNSA_ILi2EEEiEEEiEEENS5_IJlNS5_IJSB_SL_EEElEEEEENSK_INS5_IJNS5_IJNS5_IJNSA_ILi8EEESL_NSA_ILi4EEEEEEiEEENS5_IJNS5_IJNSA_ILi16EEESL_SL_EEEiEEEiEEENS5_IJNS5_IJNS5_IJSH_SV_NSA_ILi1024EEEEEENSA_ILi4096EEEEEENS5_IJNS5_IJSB_NSA_ILi512EEENSA_ILi32EEEEEElEEElEEEEEEEESJ_NS5_IJlSB_lEEENS4_8TiledMMAINS4_8MMA_AtomIJNS4_4SM904GMMA6SPARSE27GMMA_64x256x32_F32F16F16_SSILNS1E_5MajorE0ELS1H_0ELNS1E_7ScaleInE1ELS1I_1ELNS1E_9SparseSelE0EEEEEENSK_INS5_IJSL_SB_SB_EEENS5_IJSB_NSA_ILi0EEES1N_EEEEENS5_IJNS4_10UnderscoreES1Q_S1Q_EEEEENS4_13SM90_TMA_LOADENS4_14ComposedLayoutINS4_7SwizzleILi2ELi4ELi3EEENS4_25smem_sparse_ptr_flag_bitsILi2ELi16EEENSK_INS5_IJNS5_IJSB_SR_EEENS5_IJSL_S14_EEEEEENS5_IJNS5_IJS1N_SH_EEESO_EEEEEEEvNS4_8identityES1T_NS1U_INS1V_ILi3ELi4ELi3EEENS4_18smem_ptr_flag_bitsILi16EEENSK_INS5_IJSR_SH_EEENS5_IJSH_SB_EEEEEEEvS26_EENS_8epilogue10collective6detail29Sm90TmaWarpSpecializedAdapterINS2G_15DefaultEpilogueIfNS5_IJSB_llEEES2K_NS2F_6thread17LinearCombinationIfLi1EffLNS2L_9ScaleType4KindE0ELNS_15FloatRoundStyleE2EfEENS1_15EpilogueDefaultEEEEEvvEEEEvNT_6ParamsE --------------------------
	.section	.nv.shared._ZN7cutlass13device_kernelINS_4gemm6kernel13GemmUniversalIN4cute5tupleIJiiiiEEENS1_10collective13CollectiveMmaINS1_40MainloopSm90TmaGmmaWarpSpecializedSparseILi5ENS5_IJNS4_1CILi1EEESB_SB_EEENS1_35KernelTmaWarpSpecializedCooperativeEEENS5_IJNSA_ILi128EEENSA_ILi256EEENSA_ILi64EEEEEENS_6half_tENS5_IJNS4_6LayoutINS5_IJiNS5_IJNSA_ILi2EEEiEEEiEEENS5_IJlNS5_IJSB_SL_EEElEEEEENSK_INS5_IJNS5_IJNS5_IJNSA_ILi8EEESL_NSA_ILi4EEEEEEiEEENS5_IJNS5_IJNSA_ILi16EEESL_SL_EEEiEEEiEEENS5_IJNS5_IJNS5_IJSH_SV_NSA_ILi1024EEEEEENSA_ILi4096EEEEEENS5_IJNS5_IJSB_NSA_ILi512EEENSA_ILi32EEEEEElEEElEEEEEEEESJ_NS5_IJlSB_lEEENS4_8TiledMMAINS4_8MMA_AtomIJNS4_4SM904GMMA6SPARSE27GMMA_64x256x32_F32F16F16_SSILNS1E_5MajorE0ELS1H_0ELNS1E_7ScaleInE1ELS1I_1ELNS1E_9SparseSelE0EEEEEENSK_INS5_IJSL_SB_SB_EEENS5_IJSB_NSA_ILi0EEES1N_EEEEENS5_IJNS4_10UnderscoreES1Q_S1Q_EEEEENS4_13SM90_TMA_LOADENS4_14ComposedLayoutINS4_7SwizzleILi2ELi4ELi3EEENS4_25smem_sparse_ptr_flag_bitsILi2ELi16EEENSK_INS5_IJNS5_IJSB_SR_EEENS5_IJSL_S14_EEEEEENS5_IJNS5_IJS1N_SH_EEESO_EEEEEEEvNS4_8identityES1T_NS1U_INS1V_ILi3ELi4ELi3EEENS4_18smem_ptr_flag_bitsILi16EEENSK_INS5_IJSR_SH_EEENS5_IJSH_SB_EEEEEEEvS26_EENS_8epilogue10collective6detail29Sm90TmaWarpSpecializedAdapterINS2G_15DefaultEpilogueIfNS5_IJSB_llEEES2K_NS2F_6thread17LinearCombinationIfLi1EffLNS2L_9ScaleType4KindE0ELNS_15FloatRoundStyleE2EfEENS1_15EpilogueDefaultEEEEEvvEEEEvNT_6ParamsE,"aw",@nobits
	.sectionflags	@""
	.align	16
	.zero		1024


//--------------------- .nv.shared.reserved.0     --------------------------
	.section	.nv.shared.reserved.0,"aw",@nobits
	.weak		__nv_reservedSMEM_offset_0_alias
	.size		__nv_reservedSMEM_offset_0_alias, 0, 0
	.other		__nv_reservedSMEM_offset_0_alias,@"STO_CUDA_RESERVED_SHARED STV_DEFAULT"
__nv_reservedSMEM_offset_0_alias:
	.zero		0


//--------------------- .nv.global                --------------------------
	.section	.nv.global,"aw",@nobits
.nv.global:
	.type		_ZN39_INTERNAL_87778ff7_4_k_cu_eaddc948_37684cute1_E,@object
	.size		_ZN39_INTERNAL_87778ff7_4_k_cu_eaddc948_37684cute1_E,(_ZN39_INTERNAL_87778ff7_4_k_cu_eaddc948_37684cuda3std3__45__cpo6cbeginE - _ZN39_INTERNAL_87778ff7_4_k_cu_eaddc948_37684cute1_E)
_ZN39_INTERNAL_87778ff7_4_k_cu_eaddc948_37684cute1_E:
	.zero		1
	.type		_ZN39_INTERNAL_87778ff7_4_k_cu_eaddc948_37684cuda3std3__45__cpo6cbeginE,@object
	.size		_ZN39_INTERNAL_87778ff7_4_k_cu_eaddc948_37684cuda3std3__45__cpo6cbeginE,(_ZN39_INTERNAL_87778ff7_4_k_cu_eaddc948_37684cuda3std3__48in_placeE - _ZN39_INTERNAL_87778ff7_4_k_cu_eaddc948_37684cuda3std3__45__cpo6cbeginE)
_ZN39_INTERNAL_87778ff7_4_k_cu_eaddc948_37684cuda3std3__45__cpo6cbeginE:
	.zero		1
	.type		_ZN39_INTERNAL_87778ff7_4_k_cu_eaddc948_37684cuda3std3__48in_placeE,@object
	.size		_ZN39_INTERNAL_87778ff7_4_k_cu_eaddc948_37684cuda3std3__48in_placeE,(_ZN39_INTERNAL_87778ff7_4_k_cu_eaddc948_37684cuda3std6ranges3__45__cpo9iter_moveE - _ZN39_INTERNAL_87778ff7_4_k_cu_eaddc948_37684cuda3std3__48in_placeE)
_ZN39_INTERNAL_87778ff7_4_k_cu_eaddc948_37684cuda3std3__48in_placeE:
	.zero		1
	.type		_ZN39_INTERNAL_87778ff7_4_k_cu_eaddc948_37684cuda3std6ranges3__45__cpo9iter_moveE,@object
	.size		_ZN39_INTERNAL_87778ff7_4_k_cu_eaddc948_37684cuda3std6ranges3__45__cpo9iter_moveE,(_ZN39_INTERNAL_87778ff7_4_k_cu_eaddc948_37684cuda3std3__45__cpo5beginE - _ZN39_INTERNAL_87778ff7_4_k_cu_eaddc948_37684cuda3std6ranges3__45__cpo9iter_moveE)
_ZN39_INTERNAL_87778ff7_4_k_cu_eaddc948_37684cuda3std6ranges3__45__cpo9iter_moveE:
	.zero		1
	.type		_ZN39_INTERNAL_87778ff7_4_k_cu_eaddc948_37684cuda3std3__45__cpo5beginE,@object
	.size		_ZN39_INTERNAL_87778ff7_4_k_cu_eaddc948_37684cuda3std3__45__cpo5beginE,(_ZN39_INTERNAL_87778ff7_4_k_cu_eaddc948_37684cuda3std3__441_GLOBAL__N__87778ff7_4_k_cu_eaddc948_37686ignoreE - _ZN39_INTERNAL_87778ff7_4_k_cu_eaddc948_37684cuda3std3__45__cpo5beginE)
_ZN39_INTERNAL_87778ff7_4_k_cu_eaddc948_37684cuda3std3__45__cpo5beginE:
	.zero		1
	.type		_ZN39_INTERNAL_87778ff7_4_k_cu_eaddc948_37684cuda3std3__441_GLOBAL__N__87778ff7_4_k_cu_eaddc948_37686ignoreE,@object
	.size		_ZN39_INTERNAL_87778ff7_4_k_cu_eaddc948_37684cuda3std3__441_GLOBAL__N__87778ff7_4_k_cu_eaddc948_37686ignoreE,(_ZN39_INTERNAL_87778ff7_4_k_cu_eaddc948_37684cute7productE - _ZN39_INTERNAL_87778ff7_4_k_cu_eaddc948_37684cuda3std3__441_GLOBAL__N__87778ff7_4_k_cu_eaddc948_37686ignoreE)
_ZN39_INTERNAL_87778ff7_4_k_cu_eaddc948_37684cuda3std3__441_GLOBAL__N__87778ff7_4_k_cu_eaddc948_37686ignoreE:
	.zero		1
	.type		_ZN39_INTERNAL_87778ff7_4_k_cu_eaddc948_37684cute7productE,@object
	.size		_ZN39_INTERNAL_87778ff7_4_k_cu_eaddc948_37684cute7productE,(_ZN39_INTERNAL_87778ff7_4_k_cu_eaddc948_37684cuda3std3__45__cpo3endE - _ZN39_INTERNAL_87778ff7_4_k_cu_eaddc948_37684cute7productE)
_ZN39_INTERNAL_87778ff7_4_k_cu_eaddc948_37684cute7productE:
	.zero		1
	.type		_ZN39_INTERNAL_87778ff7_4_k_cu_eaddc948_37684cuda3std3__45__cpo3endE,@object
	.size		_ZN39_INTERNAL_87778ff7_4_k_cu_eaddc948_37684cuda3std3__45__cpo3endE,(_ZN39_INTERNAL_87778ff7_4_k_cu_eaddc948_37684cuda3std3__419piecewise_constructE - _ZN39_INTERNAL_87778ff7_4_k_cu_eaddc948_37684cuda3std3__45__cpo3endE)
_ZN39_INTERNAL_87778ff7_4_k_cu_eaddc948_37684cuda3std3__45__cpo3endE:
	.zero		1
	.type		_ZN39_INTERNAL_87778ff7_4_k_cu_eaddc948_37684cuda3std3__419piecewise_constructE,@object
	.size		_ZN39_INTERNAL_87778ff7_4_k_cu_eaddc948_37684cuda3std3__419piecewise_constructE,(_ZN39_INTERNAL_87778ff7_4_k_cu_eaddc948_37684cuda3std3__45__cpo4cendE - _ZN39_INTERNAL_87778ff7_4_k_cu_eaddc948_37684cuda3std3__419piecewise_constructE)
_ZN39_INTERNAL_87778ff7_4_k_cu_eaddc948_37684cuda3std3__419piecewise_constructE:
	.zero		1
	.type		_ZN39_INTERNAL_87778ff7_4_k_cu_eaddc948_37684cuda3std3__45__cpo4cendE,@object
	.size		_ZN39_INTERNAL_87778ff7_4_k_cu_eaddc948_37684cuda3std3__45__cpo4cendE,(_ZN39_INTERNAL_87778ff7_4_k_cu_eaddc948_37684cuda3std6ranges3__45__cpo4swapE - _ZN39_INTERNAL_87778ff7_4_k_cu_eaddc948_37684cuda3std3__45__cpo4cendE)
_ZN39_INTERNAL_87778ff7_4_k_cu_eaddc948_37684cuda3std3__45__cpo4cendE:
	.zero		1
	.type		_ZN39_INTERNAL_87778ff7_4_k_cu_eaddc948_37684cuda3std6ranges3__45__cpo4swapE,@object
	.size		_ZN39_INTERNAL_87778ff7_4_k_cu_eaddc948_37684cuda3std6ranges3__45__cpo4swapE,(.L_7 - _ZN39_INTERNAL_87778ff7_4_k_cu_eaddc948_37684cuda3std6ranges3__45__cpo4swapE)
_ZN39_INTERNAL_87778ff7_4_k_cu_eaddc948_37684cuda3std6ranges3__45__cpo4swapE:
	.zero		1
.L_7:


//--------------------- .nv.constant0._ZN7cutlass13device_kernelINS_4gemm6kernel13GemmUniversalIN4cute5tupleIJiiiiEEENS1_10collective13CollectiveMmaINS1_40MainloopSm90TmaGmmaWarpSpecializedSparseILi5ENS5_IJNS4_1CILi1EEESB_SB_EEENS1_35KernelTmaWarpSpecializedCooperativeEEENS5_IJNSA_ILi128EEENSA_ILi256EEENSA_ILi64EEEEEENS_6half_tENS5_IJNS4_6LayoutINS5_IJiNS5_IJNSA_ILi2EEEiEEEiEEENS5_IJlNS5_IJSB_SL_EEElEEEEENSK_INS5_IJNS5_IJNS5_IJNSA_ILi8EEESL_NSA_ILi4EEEEEEiEEENS5_IJNS5_IJNSA_ILi16EEESL_SL_EEEiEEEiEEENS5_IJNS5_IJNS5_IJSH_SV_NSA_ILi1024EEEEEENSA_ILi4096EEEEEENS5_IJNS5_IJSB_NSA_ILi512EEENSA_ILi32EEEEEElEEElEEEEEEEESJ_NS5_IJlSB_lEEENS4_8TiledMMAINS4_8MMA_AtomIJNS4_4SM904GMMA6SPARSE27GMMA_64x256x32_F32F16F16_SSILNS1E_5MajorE0ELS1H_0ELNS1E_7ScaleInE1ELS1I_1ELNS1E_9SparseSelE0EEEEEENSK_INS5_IJSL_SB_SB_EEENS5_IJSB_NSA_ILi0EEES1N_EEEEENS5_IJNS4_10UnderscoreES1Q_S1Q_EEEEENS4_13SM90_TMA_LOADENS4_14ComposedLayoutINS4_7SwizzleILi2ELi4ELi3EEENS4_25smem_sparse_ptr_flag_bitsILi2ELi16EEENSK_INS5_IJNS5_IJSB_SR_EEENS5_IJSL_S14_EEEEEENS5_IJNS5_IJS1N_SH_EEESO_EEEEEEEvNS4_8identityES1T_NS1U_INS1V_ILi3ELi4ELi3EEENS4_18smem_ptr_flag_bitsILi16EEENSK_INS5_IJSR_SH_EEENS5_IJSH_SB_EEEEEEEvS26_EENS_8epilogue10collective6detail29Sm90TmaWarpSpecializedAdapterINS2G_15DefaultEpilogueIfNS5_IJSB_llEEES2K_NS2F_6thread17LinearCombinationIfLi1EffLNS2L_9ScaleType4KindE0ELNS_15FloatRoundStyleE2EfEENS1_15EpilogueDefaultEEEEEvvEEEEvNT_6ParamsE --------------------------
	.section	.nv.constant0._ZN7cutlass13device_kernelINS_4gemm6kernel13GemmUniversalIN4cute5tupleIJiiiiEEENS1_10collective13CollectiveMmaINS1_40MainloopSm90TmaGmmaWarpSpecializedSparseILi5ENS5_IJNS4_1CILi1EEESB_SB_EEENS1_35KernelTmaWarpSpecializedCooperativeEEENS5_IJNSA_ILi128EEENSA_ILi256EEENSA_ILi64EEEEEENS_6half_tENS5_IJNS4_6LayoutINS5_IJiNS5_IJNSA_ILi2EEEiEEEiEEENS5_IJlNS5_IJSB_SL_EEElEEEEENSK_INS5_IJNS5_IJNS5_IJNSA_ILi8EEESL_NSA_ILi4EEEEEEiEEENS5_IJNS5_IJNSA_ILi16EEESL_SL_EEEiEEEiEEENS5_IJNS5_IJNS5_IJSH_SV_NSA_ILi1024EEEEEENSA_ILi4096EEEEEENS5_IJNS5_IJSB_NSA_ILi512EEENSA_ILi32EEEEEElEEElEEEEEEEESJ_NS5_IJlSB_lEEENS4_8TiledMMAINS4_8MMA_AtomIJNS4_4SM904GMMA6SPARSE27GMMA_64x256x32_F32F16F16_SSILNS1E_5MajorE0ELS1H_0ELNS1E_7ScaleInE1ELS1I_1ELNS1E_9SparseSelE0EEEEEENSK_INS5_IJSL_SB_SB_EEENS5_IJSB_NSA_ILi0EEES1N_EEEEENS5_IJNS4_10UnderscoreES1Q_S1Q_EEEEENS4_13SM90_TMA_LOADENS4_14ComposedLayoutINS4_7SwizzleILi2ELi4ELi3EEENS4_25smem_sparse_ptr_flag_bitsILi2ELi16EEENSK_INS5_IJNS5_IJSB_SR_EEENS5_IJSL_S14_EEEEEENS5_IJNS5_IJS1N_SH_EEESO_EEEEEEEvNS4_8identityES1T_NS1U_INS1V_ILi3ELi4ELi3EEENS4_18smem_ptr_flag_bitsILi16EEENSK_INS5_IJSR_SH_EEENS5_IJSH_SB_EEEEEEEvS26_EENS_8epilogue10collective6detail29Sm90TmaWarpSpecializedAdapterINS2G_15DefaultEpilogueIfNS5_IJSB_llEEES2K_NS2F_6thread17LinearCombinationIfLi1EffLNS2L_9ScaleType4KindE0ELNS_15FloatRoundStyleE2EfEENS1_15EpilogueDefaultEEEEEvvEEEEvNT_6ParamsE,"a",@progbits
	.sectionflags	@""
	.align	4
.nv.constant0._ZN7cutlass13device_kernelINS_4gemm6kernel13GemmUniversalIN4cute5tupleIJiiiiEEENS1_10collective13CollectiveMmaINS1_40MainloopSm90TmaGmmaWarpSpecializedSparseILi5ENS5_IJNS4_1CILi1EEESB_SB_EEENS1_35KernelTmaWarpSpecializedCooperativeEEENS5_IJNSA_ILi128EEENSA_ILi256EEENSA_ILi64EEEEEENS_6half_tENS5_IJNS4_6LayoutINS5_IJiNS5_IJNSA_ILi2EEEiEEEiEEENS5_IJlNS5_IJSB_SL_EEElEEEEENSK_INS5_IJNS5_IJNS5_IJNSA_ILi8EEESL_NSA_ILi4EEEEEEiEEENS5_IJNS5_IJNSA_ILi16EEESL_SL_EEEiEEEiEEENS5_IJNS5_IJNS5_IJSH_SV_NSA_ILi1024EEEEEENSA_ILi4096EEEEEENS5_IJNS5_IJSB_NSA_ILi512EEENSA_ILi32EEEEEElEEElEEEEEEEESJ_NS5_IJlSB_lEEENS4_8TiledMMAINS4_8MMA_AtomIJNS4_4SM904GMMA6SPARSE27GMMA_64x256x32_F32F16F16_SSILNS1E_5MajorE0ELS1H_0ELNS1E_7ScaleInE1ELS1I_1ELNS1E_9SparseSelE0EEEEEENSK_INS5_IJSL_SB_SB_EEENS5_IJSB_NSA_ILi0EEES1N_EEEEENS5_IJNS4_10UnderscoreES1Q_S1Q_EEEEENS4_13SM90_TMA_LOADENS4_14ComposedLayoutINS4_7SwizzleILi2ELi4ELi3EEENS4_25smem_sparse_ptr_flag_bitsILi2ELi16EEENSK_INS5_IJNS5_IJSB_SR_EEENS5_IJSL_S14_EEEEEENS5_IJNS5_IJS1N_SH_EEESO_EEEEEEEvNS4_8identityES1T_NS1U_INS1V_ILi3ELi4ELi3EEENS4_18smem_ptr_flag_bitsILi16EEENSK_INS5_IJSR_SH_EEENS5_IJSH_SB_EEEEEEEvS26_EENS_8epilogue10collective6detail29Sm90TmaWarpSpecializedAdapterINS2G_15DefaultEpilogueIfNS5_IJSB_llEEES2K_NS2F_6thread17LinearCombinationIfLi1EffLNS2L_9ScaleType4KindE0ELNS_15FloatRoundStyleE2EfEENS1_15EpilogueDefaultEEEEEvvEEEEvNT_6ParamsE:
	.zero		1920


//--------------------- SYMBOLS --------------------------

	.type		.nv.reservedSmem.offset0,@object
	.size		.nv.reservedSmem.offset0,0x4
